// auto-generated by cutlass_sweep.conv — config: {"arch": "sm_100", "cluster_m": 1, "cluster_n": 1, "conv_kind": "wgrad", "dtype": "e4m3", "ndim": 2, "tile_k": 32, "tile_m": 64, "tile_n": 128}
#include "cutlass/cutlass.h"
#include "cute/tensor.hpp"
#include "cutlass/kernel_hardware_info.hpp"
#include "cutlass/conv/convolution.h"
#include "cutlass/conv/dispatch_policy.hpp"
#include "cutlass/conv/collective/collective_builder.hpp"
#include "cutlass/conv/kernel/conv_universal.hpp"
#include "cutlass/conv/device/conv_universal_adapter.hpp"
#include "cutlass/epilogue/collective/collective_builder.hpp"

using namespace cute;
using Elem = cutlass::float_e4m3_t;
using Acc  = float;
using LayoutAB = cutlass::layout::TensorNHWC;
using LayoutC  = cutlass::layout::TensorKCSR;
constexpr auto ConvOp = cutlass::conv::Operator::kWgrad;
using TileShape    = Shape<_64, Shape<_128>, Shape<_32>>;
using ClusterShape = Shape<_1, _1, _1>;

using CollectiveEpilogue = typename cutlass::epilogue::collective::CollectiveBuilder<
    cutlass::arch::Sm100, cutlass::arch::OpClassTensorOp,
    TileShape, ClusterShape,
    cutlass::epilogue::collective::EpilogueTileAuto,
    Acc, Acc,
    Elem, LayoutC, 128 / cutlass::sizeof_bits<Elem>::value,
    Elem, LayoutC, 128 / cutlass::sizeof_bits<Elem>::value,
    cutlass::epilogue::collective::EpilogueScheduleAuto
  >::CollectiveOp;

using CollectiveMainloop = typename cutlass::conv::collective::CollectiveBuilder<
    cutlass::arch::Sm100, cutlass::arch::OpClassTensorOp, ConvOp,
    Elem, LayoutAB, 128 / cutlass::sizeof_bits<Elem>::value,
    Elem, LayoutAB, 128 / cutlass::sizeof_bits<Elem>::value,
    Acc,
    TileShape, ClusterShape,
    cutlass::conv::collective::StageCountAutoCarveout<
        static_cast<int>(sizeof(typename CollectiveEpilogue::SharedStorage))>,
    cutlass::conv::collective::KernelScheduleAuto
  >::CollectiveOp;

using ProblemShape = cutlass::conv::ConvProblemShape<
    ConvOp, CollectiveMainloop::DispatchPolicy::NumSpatialDimensions>;
using ConvKernel = cutlass::conv::kernel::ConvUniversal<
    ProblemShape, CollectiveMainloop, CollectiveEpilogue>;
using Conv = cutlass::conv::device::ConvUniversalAdapter<ConvKernel>;

auto* _anchor = &cutlass::device_kernel<ConvKernel>;


// ===== COMPILED SASS (sm_100a) =====

	.target	sm_100a

	.elftype	@"ET_EXEC"


//--------------------- .note.nv.tkinfo           --------------------------
	.section	.note.nv.tkinfo,"",@"SHT_NOTE"
	.sectionflags	@"SHF_NOTE_NV_TKINFO"
	.tkinfo
        /*0018*/ 	.word	0x00000002
        /*0030*/ 	.string	""
        /*0030*/ 	.string	"ptxas"
        /*0030*/ 	.string	"Cuda compilation tools, release 13.0, V13.0.88"
        /*0030*/ 	.string	"Build cuda_13.0.r13.0/compiler.36424714_0"
        /*0030*/ 	.string	"-arch sm_100a -m 64 "



//--------------------- .note.nv.cuinfo           --------------------------
	.section	.note.nv.cuinfo,"",@"SHT_NOTE"
	.sectionflags	@"SHF_NOTE_NV_CUINFO"
        /*0018*/ 	.short	0x0002
        /*001a*/ 	.short	0x0064
        /*001c*/ 	.short	0x0082
	.zero		2


//--------------------- .nv.info                  --------------------------
	.section	.nv.info,"",@"SHT_CUDA_INFO"
	.align	4


	//----- nvinfo : EIATTR_REGCOUNT
	.align		4
        /*0000*/ 	.byte	0x04, 0x2f
        /*0002*/ 	.short	(.L_19 - .L_18)
	.align		4
.L_18:
        /*0004*/ 	.word	index@(_ZN7cutlass13device_kernelINS_4conv6kernel13ConvUniversalINS1_16ConvProblemShapeILNS1_8OperatorE2ELi2EEENS1_10collective14CollectiveConvINS1_47MainloopSm100TmaUmmaWarpSpecializedImplicitGemmILS5_2ELi34ELi2ELi1ELi2EN4cute5tupleIJNSA_1CILi1EEESD_SD_EEEEENSB_IJNSC_ILi64EEENSB_IJNSC_ILi128EEEEEENSB_IJNSC_ILi32EEEEEEEEENS_12float_e4m3_tESM_NSA_8TiledMMAINSA_8MMA_AtomIJNSA_10MMA_TraitsINSA_19SM100_MMA_F8F6F4_SSEJSM_SM_fSG_SH_NSA_17integral_constantINSA_4UMMA5MajorELST_1EEESU_NSR_INSS_7ScaleInELSV_0EEESW_EEEEEENSA_6LayoutISE_NSB_IJNSC_ILi0EEES10_S10_EEEEENSB_IJNSA_10UnderscoreES13_S13_EEEEENS7_6detail27Sm100ImplicitGemmTileTraitsINSA_13SM90_TMA_LOADENSA_14ComposedLayoutINSA_7SwizzleILi2ELi4ELi3EEENSA_18smem_ptr_flag_bitsILi8EEENSZ_INSB_IJSG_NSC_ILi8EEEEEENSB_IJSD_SG_EEEEEEEvEENS17_INSA_20SM90_TMA_LOAD_IM2COLENS19_INS1A_ILi3ELi4ELi3EEES1D_NSZ_INSB_IJSH_S1E_EEENSB_IJSD_SH_EEEEEEEvEEEENS_8epilogue10collective18CollectiveEpilogueINS1S_23Sm100TmaWarpSpecializedILi2ELi2ELi32ELb0ELb0EEEJSL_NSB_IJNSZ_ISG_SD_EES1X_EEESM_NSB_IJlNSB_IJSD_llEEES10_EEESM_S20_NS1S_6fusion15FusionCallbacksIS1W_NS21_17LinearCombinationISM_fSM_fLNS_15FloatRoundStyleE2EEESL_S1Y_JEEENSA_5SM1004TMEM4LOAD26SM100_TMEM_LOAD_16dp32b32xES18_NS19_IS1B_S1D_NSZ_INSB_IJS1E_SG_EEENSB_IJSG_SD_EEEEEEENSA_39AutoVectorizingCopyWithAssumedAlignmentILi128EEENSA_14SM90_TMA_STOREES2E_S2G_S2G_EEEvvEEEEvNT_6ParamsE)
        /*0008*/ 	.word	0x00000075


	//----- nvinfo : EIATTR_FRAME_SIZE
	.align		4
.L_19:
        /*000c*/ 	.byte	0x04, 0x11
        /*000e*/ 	.short	(.L_21 - .L_20)
	.align		4
.L_20:
        /*0010*/ 	.word	index@($__internal_2_$__cuda_sm10x_tcgen05_guardrail_trap_unallocated_columns_being_dealloced)
        /*0014*/ 	.word	0x00000008


	//----- nvinfo : EIATTR_FRAME_SIZE
	.align		4
.L_21:
        /*0018*/ 	.byte	0x04, 0x11
        /*001a*/ 	.short	(.L_23 - .L_22)
	.align		4
.L_22:
        /*001c*/ 	.word	index@($__internal_1_$__cuda_sm10x_tcgen05_guardrail_trap_phase_invalid_during_alloc)
        /*0020*/ 	.word	0x00000008


	//----- nvinfo : EIATTR_FRAME_SIZE
	.align		4
.L_23:
        /*0024*/ 	.byte	0x04, 0x11
        /*0026*/ 	.short	(.L_25 - .L_24)
	.align		4
.L_24:
        /*0028*/ 	.word	index@($__internal_0_$__cuda_sm10x_tcgen05_guardrail_trap_col_being_dealloced_not_returned_by_alloc)
        /*002c*/ 	.word	0x00000008


	//----- nvinfo : EIATTR_FRAME_SIZE
	.align		4
.L_25:
        /*0030*/ 	.byte	0x04, 0x11
        /*0032*/ 	.short	(.L_27 - .L_26)
	.align		4
.L_26:
        /*0034*/ 	.word	index@(_ZN7cutlass13device_kernelINS_4conv6kernel13ConvUniversalINS1_16ConvProblemShapeILNS1_8OperatorE2ELi2EEENS1_10collective14CollectiveConvINS1_47MainloopSm100TmaUmmaWarpSpecializedImplicitGemmILS5_2ELi34ELi2ELi1ELi2EN4cute5tupleIJNSA_1CILi1EEESD_SD_EEEEENSB_IJNSC_ILi64EEENSB_IJNSC_ILi128EEEEEENSB_IJNSC_ILi32EEEEEEEEENS_12float_e4m3_tESM_NSA_8TiledMMAINSA_8MMA_AtomIJNSA_10MMA_TraitsINSA_19SM100_MMA_F8F6F4_SSEJSM_SM_fSG_SH_NSA_17integral_constantINSA_4UMMA5MajorELST_1EEESU_NSR_INSS_7ScaleInELSV_0EEESW_EEEEEENSA_6LayoutISE_NSB_IJNSC_ILi0EEES10_S10_EEEEENSB_IJNSA_10UnderscoreES13_S13_EEEEENS7_6detail27Sm100ImplicitGemmTileTraitsINSA_13SM90_TMA_LOADENSA_14ComposedLayoutINSA_7SwizzleILi2ELi4ELi3EEENSA_18smem_ptr_flag_bitsILi8EEENSZ_INSB_IJSG_NSC_ILi8EEEEEENSB_IJSD_SG_EEEEEEEvEENS17_INSA_20SM90_TMA_LOAD_IM2COLENS19_INS1A_ILi3ELi4ELi3EEES1D_NSZ_INSB_IJSH_S1E_EEENSB_IJSD_SH_EEEEEEEvEEEENS_8epilogue10collective18CollectiveEpilogueINS1S_23Sm100TmaWarpSpecializedILi2ELi2ELi32ELb0ELb0EEEJSL_NSB_IJNSZ_ISG_SD_EES1X_EEESM_NSB_IJlNSB_IJSD_llEEES10_EEESM_S20_NS1S_6fusion15FusionCallbacksIS1W_NS21_17LinearCombinationISM_fSM_fLNS_15FloatRoundStyleE2EEESL_S1Y_JEEENSA_5SM1004TMEM4LOAD26SM100_TMEM_LOAD_16dp32b32xES18_NS19_IS1B_S1D_NSZ_INSB_IJS1E_SG_EEENSB_IJSG_SD_EEEEEEENSA_39AutoVectorizingCopyWithAssumedAlignmentILi128EEENSA_14SM90_TMA_STOREES2E_S2G_S2G_EEEvvEEEEvNT_6ParamsE)
        /*0038*/ 	.word	0x00000008


	//----- nvinfo : EIATTR_MIN_STACK_SIZE
	.align		4
.L_27:
        /*003c*/ 	.byte	0x04, 0x12
        /*003e*/ 	.short	(.L_29 - .L_28)
	.align		4
.L_28:
        /*0040*/ 	.word	index@(_ZN7cutlass13device_kernelINS_4conv6kernel13ConvUniversalINS1_16ConvProblemShapeILNS1_8OperatorE2ELi2EEENS1_10collective14CollectiveConvINS1_47MainloopSm100TmaUmmaWarpSpecializedImplicitGemmILS5_2ELi34ELi2ELi1ELi2EN4cute5tupleIJNSA_1CILi1EEESD_SD_EEEEENSB_IJNSC_ILi64EEENSB_IJNSC_ILi128EEEEEENSB_IJNSC_ILi32EEEEEEEEENS_12float_e4m3_tESM_NSA_8TiledMMAINSA_8MMA_AtomIJNSA_10MMA_TraitsINSA_19SM100_MMA_F8F6F4_SSEJSM_SM_fSG_SH_NSA_17integral_constantINSA_4UMMA5MajorELST_1EEESU_NSR_INSS_7ScaleInELSV_0EEESW_EEEEEENSA_6LayoutISE_NSB_IJNSC_ILi0EEES10_S10_EEEEENSB_IJNSA_10UnderscoreES13_S13_EEEEENS7_6detail27Sm100ImplicitGemmTileTraitsINSA_13SM90_TMA_LOADENSA_14ComposedLayoutINSA_7SwizzleILi2ELi4ELi3EEENSA_18smem_ptr_flag_bitsILi8EEENSZ_INSB_IJSG_NSC_ILi8EEEEEENSB_IJSD_SG_EEEEEEEvEENS17_INSA_20SM90_TMA_LOAD_IM2COLENS19_INS1A_ILi3ELi4ELi3EEES1D_NSZ_INSB_IJSH_S1E_EEENSB_IJSD_SH_EEEEEEEvEEEENS_8epilogue10collective18CollectiveEpilogueINS1S_23Sm100TmaWarpSpecializedILi2ELi2ELi32ELb0ELb0EEEJSL_NSB_IJNSZ_ISG_SD_EES1X_EEESM_NSB_IJlNSB_IJSD_llEEES10_EEESM_S20_NS1S_6fusion15FusionCallbacksIS1W_NS21_17LinearCombinationISM_fSM_fLNS_15FloatRoundStyleE2EEESL_S1Y_JEEENSA_5SM1004TMEM4LOAD26SM100_TMEM_LOAD_16dp32b32xES18_NS19_IS1B_S1D_NSZ_INSB_IJS1E_SG_EEENSB_IJSG_SD_EEEEEEENSA_39AutoVectorizingCopyWithAssumedAlignmentILi128EEENSA_14SM90_TMA_STOREES2E_S2G_S2G_EEEvvEEEEvNT_6ParamsE)
        /*0044*/ 	.word	0x00000008
.L_29:


//--------------------- .nv.compat                --------------------------
	.section	.nv.compat,"",@"SHT_CUDA_COMPAT_INFO"
	.align	4
        /*0000*/ 	.byte	0x02, 0x09, 0x01, 0x00, 0x02, 0x02, 0x02, 0x00, 0x02, 0x05, 0x05, 0x00, 0x03, 0x07, 0x01, 0x01
        /*0010*/ 	.byte	0x02, 0x03, 0x01, 0x00, 0x02, 0x06, 0x01, 0x00, 0x04, 0x0b, 0x08, 0x00, 0x09, 0x00, 0x00, 0x00
        /*0020*/ 	.byte	0x00, 0x00, 0x00, 0x00


//--------------------- .nv.info._ZN7cutlass13device_kernelINS_4conv6kernel13ConvUniversalINS1_16ConvProblemShapeILNS1_8OperatorE2ELi2EEENS1_10collective14CollectiveConvINS1_47MainloopSm100TmaUmmaWarpSpecializedImplicitGemmILS5_2ELi34ELi2ELi1ELi2EN4cute5tupleIJNSA_1CILi1EEESD_SD_EEEEENSB_IJNSC_ILi64EEENSB_IJNSC_ILi128EEEEEENSB_IJNSC_ILi32EEEEEEEEENS_12float_e4m3_tESM_NSA_8TiledMMAINSA_8MMA_AtomIJNSA_10MMA_TraitsINSA_19SM100_MMA_F8F6F4_SSEJSM_SM_fSG_SH_NSA_17integral_constantINSA_4UMMA5MajorELST_1EEESU_NSR_INSS_7ScaleInELSV_0EEESW_EEEEEENSA_6LayoutISE_NSB_IJNSC_ILi0EEES10_S10_EEEEENSB_IJNSA_10UnderscoreES13_S13_EEEEENS7_6detail27Sm100ImplicitGemmTileTraitsINSA_13SM90_TMA_LOADENSA_14ComposedLayoutINSA_7SwizzleILi2ELi4ELi3EEENSA_18smem_ptr_flag_bitsILi8EEENSZ_INSB_IJSG_NSC_ILi8EEEEEENSB_IJSD_SG_EEEEEEEvEENS17_INSA_20SM90_TMA_LOAD_IM2COLENS19_INS1A_ILi3ELi4ELi3EEES1D_NSZ_INSB_IJSH_S1E_EEENSB_IJSD_SH_EEEEEEEvEEEENS_8epilogue10collective18CollectiveEpilogueINS1S_23Sm100TmaWarpSpecializedILi2ELi2ELi32ELb0ELb0EEEJSL_NSB_IJNSZ_ISG_SD_EES1X_EEESM_NSB_IJlNSB_IJSD_llEEES10_EEESM_S20_NS1S_6fusion15FusionCallbacksIS1W_NS21_17LinearCombinationISM_fSM_fLNS_15FloatRoundStyleE2EEESL_S1Y_JEEENSA_5SM1004TMEM4LOAD26SM100_TMEM_LOAD_16dp32b32xES18_NS19_IS1B_S1D_NSZ_INSB_IJS1E_SG_EEENSB_IJSG_SD_EEEEEEENSA_39AutoVectorizingCopyWithAssumedAlignmentILi128EEENSA_14SM90_TMA_STOREES2E_S2G_S2G_EEEvvEEEEvNT_6ParamsE --------------------------
	.section	.nv.info._ZN7cutlass13device_kernelINS_4conv6kernel13ConvUniversalINS1_16ConvProblemShapeILNS1_8OperatorE2ELi2EEENS1_10collective14CollectiveConvINS1_47MainloopSm100TmaUmmaWarpSpecializedImplicitGemmILS5_2ELi34ELi2ELi1ELi2EN4cute5tupleIJNSA_1CILi1EEESD_SD_EEEEENSB_IJNSC_ILi64EEENSB_IJNSC_ILi128EEEEEENSB_IJNSC_ILi32EEEEEEEEENS_12float_e4m3_tESM_NSA_8TiledMMAINSA_8MMA_AtomIJNSA_10MMA_TraitsINSA_19SM100_MMA_F8F6F4_SSEJSM_SM_fSG_SH_NSA_17integral_constantINSA_4UMMA5MajorELST_1EEESU_NSR_INSS_7ScaleInELSV_0EEESW_EEEEEENSA_6LayoutISE_NSB_IJNSC_ILi0EEES10_S10_EEEEENSB_IJNSA_10UnderscoreES13_S13_EEEEENS7_6detail27Sm100ImplicitGemmTileTraitsINSA_13SM90_TMA_LOADENSA_14ComposedLayoutINSA_7SwizzleILi2ELi4ELi3EEENSA_18smem_ptr_flag_bitsILi8EEENSZ_INSB_IJSG_NSC_ILi8EEEEEENSB_IJSD_SG_EEEEEEEvEENS17_INSA_20SM90_TMA_LOAD_IM2COLENS19_INS1A_ILi3ELi4ELi3EEES1D_NSZ_INSB_IJSH_S1E_EEENSB_IJSD_SH_EEEEEEEvEEEENS_8epilogue10collective18CollectiveEpilogueINS1S_23Sm100TmaWarpSpecializedILi2ELi2ELi32ELb0ELb0EEEJSL_NSB_IJNSZ_ISG_SD_EES1X_EEESM_NSB_IJlNSB_IJSD_llEEES10_EEESM_S20_NS1S_6fusion15FusionCallbacksIS1W_NS21_17LinearCombinationISM_fSM_fLNS_15FloatRoundStyleE2EEESL_S1Y_JEEENSA_5SM1004TMEM4LOAD26SM100_TMEM_LOAD_16dp32b32xES18_NS19_IS1B_S1D_NSZ_INSB_IJS1E_SG_EEENSB_IJSG_SD_EEEEEEENSA_39AutoVectorizingCopyWithAssumedAlignmentILi128EEENSA_14SM90_TMA_STOREES2E_S2G_S2G_EEEvvEEEEvNT_6ParamsE,"",@"SHT_CUDA_INFO"
	.sectionflags	@""
	.align	4


	//----- nvinfo : EIATTR_CUDA_API_VERSION
	.align		4
        /*0000*/ 	.byte	0x04, 0x37
        /*0002*/ 	.short	(.L_31 - .L_30)
.L_30:
        /*0004*/ 	.word	0x00000082


	//----- nvinfo : EIATTR_KPARAM_INFO
	.align		4
.L_31:
        /*0008*/ 	.byte	0x04, 0x17
        /*000a*/ 	.short	(.L_33 - .L_32)
.L_32:
        /*000c*/ 	.word	0x00000000
        /*0010*/ 	.short	0x0000
        /*0012*/ 	.short	0x0000
        /*0014*/ 	.byte	0x00, 0xf0, 0x01, 0x20


	//----- nvinfo : EIATTR_AT_ENTRY_FRAGMENTS
	.align		4
.L_33:
        /*0018*/ 	.byte	0x04, 0x4f
        /*001a*/ 	.short	(.L_35 - .L_34)


	//   ....[0]....
.L_34:
        /*001c*/ 	.word	0x00000006


	//----- nvinfo : EIATTR_RESERVED_SMEM_USED
	.align		4
.L_35:
        /*0020*/ 	.byte	0x01, 0x41
	.zero		2


	//----- nvinfo : EIATTR_SPARSE_MMA_MASK
	.align		4
        /*0024*/ 	.byte	0x03, 0x50
        /*0026*/ 	.short	0x0000


	//----- nvinfo : EIATTR_TCGEN05_1CTA_USED
	.align		4
        /*0028*/ 	.byte	0x01, 0x51
	.zero		2


	//----- nvinfo : EIATTR_MAXREG_COUNT
	.align		4
        /*002c*/ 	.byte	0x03, 0x1b
        /*002e*/ 	.short	0x00ff


	//----- nvinfo : EIATTR_NUM_BARRIERS
	.align		4
        /*0030*/ 	.byte	0x02, 0x4c
        /*0032*/ 	.byte	0x07
	.zero		1


	//----- nvinfo : EIATTR_EXTERNS
	.align		4
        /*0034*/ 	.byte	0x04, 0x0f
        /*0036*/ 	.short	(.L_37 - .L_36)


	//   ....[0]....
	.align		4
.L_36:
        /*0038*/ 	.word	index@(__assertfail)


	//----- nvinfo : EIATTR_MERCURY_ISA_VERSION
	.align		4
.L_37:
        /*003c*/ 	.byte	0x03, 0x5f
        /*003e*/ 	.short	0x0101


	//----- nvinfo : EIATTR_INT_WARP_WIDE_INSTR_OFFSETS
	.align		4
        /*0040*/ 	.byte	0x04, 0x31
        /*0042*/ 	.short	(.L_39 - .L_38)


	//   ....[0]....
.L_38:
        /*0044*/ 	.word	0x00005070


	//   ....[1]....
        /*0048*/ 	.word	0x00005090


	//   ....[2]....
        /*004c*/ 	.word	0x000050c0


	//   ....[3]....
        /*0050*/ 	.word	0x000060d0


	//   ....[4]....
        /*0054*/ 	.word	0x00006140


	//   ....[5]....
        /*0058*/ 	.word	0x00006230


	//   ....[6]....
        /*005c*/ 	.word	0x000062e0


	//----- nvinfo : EIATTR_COOP_GROUP_MASK_REGIDS
	.align		4
.L_39:
        /*0060*/ 	.byte	0x04, 0x29
        /*0062*/ 	.short	(.L_41 - .L_40)


	//   ....[0]....
.L_40:
        /*0064*/ 	.word	0xffffffff


	//   ....[1]....
        /*0068*/ 	.word	0xffffffff


	//   ....[2]....
        /*006c*/ 	.word	0xffffffff


	//   ....[3]....
        /*0070*/ 	.word	0xffffffff


	//   ....[4]....
        /*0074*/ 	.word	0xffffffff


	//   ....[5]....
        /*0078*/ 	.word	0xffffffff


	//   ....[6]....
        /*007c*/ 	.word	0xffffffff


	//   ....[7]....
        /*0080*/ 	.word	0xffffffff


	//   ....[8]....
        /*0084*/ 	.word	0xffffffff


	//   ....[9]....
        /*0088*/ 	.word	0xffffffff


	//   ....[10]....
        /*008c*/ 	.word	0xffffffff


	//   ....[11]....
        /*0090*/ 	.word	0xffffffff


	//----- nvinfo : EIATTR_COOP_GROUP_INSTR_OFFSETS
	.align		4
.L_41:
        /*0094*/ 	.byte	0x04, 0x28
        /*0096*/ 	.short	(.L_43 - .L_42)


	//   ....[0]....
.L_42:
        /*0098*/ 	.word	0x00000090


	//   ....[1]....
        /*009c*/ 	.word	0x00000500


	//   ....[2]....
        /*00a0*/ 	.word	0x00000a60


	//   ....[3]....
        /*00a4*/ 	.word	0x00000bc0


	//   ....[4]....
        /*00a8*/ 	.word	0x00000cc0


	//   ....[5]....
        /*00ac*/ 	.word	0x00000e10


	//   ....[6]....
        /*00b0*/ 	.word	0x00002650


	//   ....[7]....
        /*00b4*/ 	.word	0x00004560


	//   ....[8]....
        /*00b8*/ 	.word	0x00004770


	//   ....[9]....
        /*00bc*/ 	.word	0x000047a0


	//   ....[10]....
        /*00c0*/ 	.word	0x00004f50


	//   ....[11]....
        /*00c4*/ 	.word	0x00005190


	//----- nvinfo : EIATTR_VRC_CTA_INIT_COUNT
	.align		4
.L_43:
        /*00c8*/ 	.byte	0x02, 0x4a
        /*00ca*/ 	.byte	0x80
	.zero		1


	//----- nvinfo : EIATTR_SYSCALL_OFFSETS
	.align		4
        /*00cc*/ 	.byte	0x04, 0x46
        /*00ce*/ 	.short	(.L_45 - .L_44)


	//   ....[0]....
.L_44:
        /*00d0*/ 	.word	0x00007300


	//   ....[1]....
        /*00d4*/ 	.word	0x00007440


	//   ....[2]....
        /*00d8*/ 	.word	0x00007c20


	//   ....[3]....
        /*00dc*/ 	.word	0x000089c0


	//----- nvinfo : EIATTR_MBARRIER_INSTR_OFFSETS
	.align		4
.L_45:
        /*00e0*/ 	.byte	0x04, 0x39
        /*00e2*/ 	.short	(.L_47 - .L_46)


	//   ....[0]....
.L_46:
        /*00e4*/ 	.word	0x00000600
        /*00e8*/ 	.word	0x000000ff
        /*00ec*/ 	.word	0x00000000
        /*00f0*/ 	.short	0x0100
        /*00f2*/ 	.byte	0x04
	.zero		1


	//   ....[1]....
        /*00f4*/ 	.word	0x00000610
        /*00f8*/ 	.word	0x000000ff
        /*00fc*/ 	.word	0x00000110
        /*0100*/ 	.short	0x0100
        /*0102*/ 	.byte	0x04
	.zero		1


	//   ....[2]....
        /*0104*/ 	.word	0x00000620
        /*0108*/ 	.word	0x000000ff
        /*010c*/ 	.word	0x00000008
        /*0110*/ 	.short	0x0100
        /*0112*/ 	.byte	0x04
	.zero		1


	//   ....[3]....
        /*0114*/ 	.word	0x00000630
        /*0118*/ 	.word	0x000000ff
        /*011c*/ 	.word	0x00000118
        /*0120*/ 	.short	0x0100
        /*0122*/ 	.byte	0x04
	.zero		1


	//   ....[4]....
        /*0124*/ 	.word	0x00000640
        /*0128*/ 	.word	0x000000ff
        /*012c*/ 	.word	0x00000010
        /*0130*/ 	.short	0x0100
        /*0132*/ 	.byte	0x04
	.zero		1


	//   ....[5]....
        /*0134*/ 	.word	0x00000650
        /*0138*/ 	.word	0x000000ff
        /*013c*/ 	.word	0x00000120
        /*0140*/ 	.short	0x0100
        /*0142*/ 	.byte	0x04
	.zero		1


	//   ....[6]....
        /*0144*/ 	.word	0x00000660
        /*0148*/ 	.word	0x000000ff
        /*014c*/ 	.word	0x00000018
        /*0150*/ 	.short	0x0100
        /*0152*/ 	.byte	0x04
	.zero		1


	//   ....[7]....
        /*0154*/ 	.word	0x00000670
        /*0158*/ 	.word	0x000000ff
        /*015c*/ 	.word	0x00000128
        /*0160*/ 	.short	0x0100
        /*0162*/ 	.byte	0x04
	.zero		1


	//   ....[8]....
        /*0164*/ 	.word	0x00000680
        /*0168*/ 	.word	0x000000ff
        /*016c*/ 	.word	0x00000020
        /*0170*/ 	.short	0x0100
        /*0172*/ 	.byte	0x04
	.zero		1


	//   ....[9]....
        /*0174*/ 	.word	0x00000690
        /*0178*/ 	.word	0x000000ff
        /*017c*/ 	.word	0x00000130
        /*0180*/ 	.short	0x0100
        /*0182*/ 	.byte	0x04
	.zero		1


	//   ....[10]....
        /*0184*/ 	.word	0x000006a0
        /*0188*/ 	.word	0x000000ff
        /*018c*/ 	.word	0x00000028
        /*0190*/ 	.short	0x0100
        /*0192*/ 	.byte	0x04
	.zero		1


	//   ....[11]....
        /*0194*/ 	.word	0x000006b0
        /*0198*/ 	.word	0x000000ff
        /*019c*/ 	.word	0x00000138
        /*01a0*/ 	.short	0x0100
        /*01a2*/ 	.byte	0x04
	.zero		1


	//   ....[12]....
        /*01a4*/ 	.word	0x000006c0
        /*01a8*/ 	.word	0x000000ff
        /*01ac*/ 	.word	0x00000030
        /*01b0*/ 	.short	0x0100
        /*01b2*/ 	.byte	0x04
	.zero		1


	//   ....[13]....
        /*01b4*/ 	.word	0x000006d0
        /*01b8*/ 	.word	0x000000ff
        /*01bc*/ 	.word	0x00000140
        /*01c0*/ 	.short	0x0100
        /*01c2*/ 	.byte	0x04
	.zero		1


	//   ....[14]....
        /*01c4*/ 	.word	0x000006e0
        /*01c8*/ 	.word	0x000000ff
        /*01cc*/ 	.word	0x00000038
        /*01d0*/ 	.short	0x0100
        /*01d2*/ 	.byte	0x04
	.zero		1


	//   ....[15]....
        /*01d4*/ 	.word	0x000006f0
        /*01d8*/ 	.word	0x000000ff
        /*01dc*/ 	.word	0x00000148
        /*01e0*/ 	.short	0x0100
        /*01e2*/ 	.byte	0x04
	.zero		1


	//   ....[16]....
        /*01e4*/ 	.word	0x00000700
        /*01e8*/ 	.word	0x000000ff
        /*01ec*/ 	.word	0x00000040
        /*01f0*/ 	.short	0x0100
        /*01f2*/ 	.byte	0x04
	.zero		1


	//   ....[17]....
        /*01f4*/ 	.word	0x00000710
        /*01f8*/ 	.word	0x000000ff
        /*01fc*/ 	.word	0x00000150
        /*0200*/ 	.short	0x0100
        /*0202*/ 	.byte	0x04
	.zero		1


	//   ....[18]....
        /*0204*/ 	.word	0x00000720
        /*0208*/ 	.word	0x000000ff
        /*020c*/ 	.word	0x00000048
        /*0210*/ 	.short	0x0100
        /*0212*/ 	.byte	0x04
	.zero		1


	//   ....[19]....
        /*0214*/ 	.word	0x00000730
        /*0218*/ 	.word	0x000000ff
        /*021c*/ 	.word	0x00000158
        /*0220*/ 	.short	0x0100
        /*0222*/ 	.byte	0x04
	.zero		1


	//   ....[20]....
        /*0224*/ 	.word	0x00000740
        /*0228*/ 	.word	0x000000ff
        /*022c*/ 	.word	0x00000050
        /*0230*/ 	.short	0x0100
        /*0232*/ 	.byte	0x04
	.zero		1


	//   ....[21]....
        /*0234*/ 	.word	0x00000750
        /*0238*/ 	.word	0x000000ff
        /*023c*/ 	.word	0x00000160
        /*0240*/ 	.short	0x0100
        /*0242*/ 	.byte	0x04
	.zero		1


	//   ....[22]....
        /*0244*/ 	.word	0x00000760
        /*0248*/ 	.word	0x000000ff
        /*024c*/ 	.word	0x00000058
        /*0250*/ 	.short	0x0100
        /*0252*/ 	.byte	0x04
	.zero		1


	//   ....[23]....
        /*0254*/ 	.word	0x00000770
        /*0258*/ 	.word	0x000000ff
        /*025c*/ 	.word	0x00000168
        /*0260*/ 	.short	0x0100
        /*0262*/ 	.byte	0x04
	.zero		1


	//   ....[24]....
        /*0264*/ 	.word	0x00000780
        /*0268*/ 	.word	0x000000ff
        /*026c*/ 	.word	0x00000060
        /*0270*/ 	.short	0x0100
        /*0272*/ 	.byte	0x04
	.zero		1


	//   ....[25]....
        /*0274*/ 	.word	0x00000790
        /*0278*/ 	.word	0x000000ff
        /*027c*/ 	.word	0x00000170
        /*0280*/ 	.short	0x0100
        /*0282*/ 	.byte	0x04
	.zero		1


	//   ....[26]....
        /*0284*/ 	.word	0x000007a0
        /*0288*/ 	.word	0x000000ff
        /*028c*/ 	.word	0x00000068
        /*0290*/ 	.short	0x0100
        /*0292*/ 	.byte	0x04
	.zero		1


	//   ....[27]....
        /*0294*/ 	.word	0x000007b0
        /*0298*/ 	.word	0x000000ff
        /*029c*/ 	.word	0x00000178
        /*02a0*/ 	.short	0x0100
        /*02a2*/ 	.byte	0x04
	.zero		1


	//   ....[28]....
        /*02a4*/ 	.word	0x000007c0
        /*02a8*/ 	.word	0x000000ff
        /*02ac*/ 	.word	0x00000070
        /*02b0*/ 	.short	0x0100
        /*02b2*/ 	.byte	0x04
	.zero		1


	//   ....[29]....
        /*02b4*/ 	.word	0x000007d0
        /*02b8*/ 	.word	0x000000ff
        /*02bc*/ 	.word	0x00000180
        /*02c0*/ 	.short	0x0100
        /*02c2*/ 	.byte	0x04
	.zero		1


	//   ....[30]....
        /*02c4*/ 	.word	0x000007e0
        /*02c8*/ 	.word	0x000000ff
        /*02cc*/ 	.word	0x00000078
        /*02d0*/ 	.short	0x0100
        /*02d2*/ 	.byte	0x04
	.zero		1


	//   ....[31]....
        /*02d4*/ 	.word	0x000007f0
        /*02d8*/ 	.word	0x000000ff
        /*02dc*/ 	.word	0x00000188
        /*02e0*/ 	.short	0x0100
        /*02e2*/ 	.byte	0x04
	.zero		1


	//   ....[32]....
        /*02e4*/ 	.word	0x00000800
        /*02e8*/ 	.word	0x000000ff
        /*02ec*/ 	.word	0x00000080
        /*02f0*/ 	.short	0x0100
        /*02f2*/ 	.byte	0x04
	.zero		1


	//   ....[33]....
        /*02f4*/ 	.word	0x00000810
        /*02f8*/ 	.word	0x000000ff
        /*02fc*/ 	.word	0x00000190
        /*0300*/ 	.short	0x0100
        /*0302*/ 	.byte	0x04
	.zero		1


	//   ....[34]....
        /*0304*/ 	.word	0x00000820
        /*0308*/ 	.word	0x000000ff
        /*030c*/ 	.word	0x00000088
        /*0310*/ 	.short	0x0100
        /*0312*/ 	.byte	0x04
	.zero		1


	//   ....[35]....
        /*0314*/ 	.word	0x00000830
        /*0318*/ 	.word	0x000000ff
        /*031c*/ 	.word	0x00000198
        /*0320*/ 	.short	0x0100
        /*0322*/ 	.byte	0x04
	.zero		1


	//   ....[36]....
        /*0324*/ 	.word	0x00000840
        /*0328*/ 	.word	0x000000ff
        /*032c*/ 	.word	0x00000090
        /*0330*/ 	.short	0x0100
        /*0332*/ 	.byte	0x04
	.zero		1


	//   ....[37]....
        /*0334*/ 	.word	0x00000850
        /*0338*/ 	.word	0x000000ff
        /*033c*/ 	.word	0x000001a0
        /*0340*/ 	.short	0x0100
        /*0342*/ 	.byte	0x04
	.zero		1


	//   ....[38]....
        /*0344*/ 	.word	0x00000860
        /*0348*/ 	.word	0x000000ff
        /*034c*/ 	.word	0x00000098
        /*0350*/ 	.short	0x0100
        /*0352*/ 	.byte	0x04
	.zero		1


	//   ....[39]....
        /*0354*/ 	.word	0x00000870
        /*0358*/ 	.word	0x000000ff
        /*035c*/ 	.word	0x000001a8
        /*0360*/ 	.short	0x0100
        /*0362*/ 	.byte	0x04
	.zero		1


	//   ....[40]....
        /*0364*/ 	.word	0x00000880
        /*0368*/ 	.word	0x000000ff
        /*036c*/ 	.word	0x000000a0
        /*0370*/ 	.short	0x0100
        /*0372*/ 	.byte	0x04
	.zero		1


	//   ....[41]....
        /*0374*/ 	.word	0x00000890
        /*0378*/ 	.word	0x000000ff
        /*037c*/ 	.word	0x000001b0
        /*0380*/ 	.short	0x0100
        /*0382*/ 	.byte	0x04
	.zero		1


	//   ....[42]....
        /*0384*/ 	.word	0x000008a0
        /*0388*/ 	.word	0x000000ff
        /*038c*/ 	.word	0x000000a8
        /*0390*/ 	.short	0x0100
        /*0392*/ 	.byte	0x04
	.zero		1


	//   ....[43]....
        /*0394*/ 	.word	0x000008b0
        /*0398*/ 	.word	0x000000ff
        /*039c*/ 	.word	0x000001b8
        /*03a0*/ 	.short	0x0100
        /*03a2*/ 	.byte	0x04
	.zero		1


	//   ....[44]....
        /*03a4*/ 	.word	0x000008c0
        /*03a8*/ 	.word	0x000000ff
        /*03ac*/ 	.word	0x000000b0
        /*03b0*/ 	.short	0x0100
        /*03b2*/ 	.byte	0x04
	.zero		1


	//   ....[45]....
        /*03b4*/ 	.word	0x000008d0
        /*03b8*/ 	.word	0x000000ff
        /*03bc*/ 	.word	0x000001c0
        /*03c0*/ 	.short	0x0100
        /*03c2*/ 	.byte	0x04
	.zero		1


	//   ....[46]....
        /*03c4*/ 	.word	0x000008e0
        /*03c8*/ 	.word	0x000000ff
        /*03cc*/ 	.word	0x000000b8
        /*03d0*/ 	.short	0x0100
        /*03d2*/ 	.byte	0x04
	.zero		1


	//   ....[47]....
        /*03d4*/ 	.word	0x000008f0
        /*03d8*/ 	.word	0x000000ff
        /*03dc*/ 	.word	0x000001c8
        /*03e0*/ 	.short	0x0100
        /*03e2*/ 	.byte	0x04
	.zero		1


	//   ....[48]....
        /*03e4*/ 	.word	0x00000900
        /*03e8*/ 	.word	0x000000ff
        /*03ec*/ 	.word	0x000000c0
        /*03f0*/ 	.short	0x0100
        /*03f2*/ 	.byte	0x04
	.zero		1


	//   ....[49]....
        /*03f4*/ 	.word	0x00000910
        /*03f8*/ 	.word	0x000000ff
        /*03fc*/ 	.word	0x000001d0
        /*0400*/ 	.short	0x0100
        /*0402*/ 	.byte	0x04
	.zero		1


	//   ....[50]....
        /*0404*/ 	.word	0x00000920
        /*0408*/ 	.word	0x000000ff
        /*040c*/ 	.word	0x000000c8
        /*0410*/ 	.short	0x0100
        /*0412*/ 	.byte	0x04
	.zero		1


	//   ....[51]....
        /*0414*/ 	.word	0x00000930
        /*0418*/ 	.word	0x000000ff
        /*041c*/ 	.word	0x000001d8
        /*0420*/ 	.short	0x0100
        /*0422*/ 	.byte	0x04
	.zero		1


	//   ....[52]....
        /*0424*/ 	.word	0x00000940
        /*0428*/ 	.word	0x000000ff
        /*042c*/ 	.word	0x000000d0
        /*0430*/ 	.short	0x0100
        /*0432*/ 	.byte	0x04
	.zero		1


	//   ....[53]....
        /*0434*/ 	.word	0x00000950
        /*0438*/ 	.word	0x000000ff
        /*043c*/ 	.word	0x000001e0
        /*0440*/ 	.short	0x0100
        /*0442*/ 	.byte	0x04
	.zero		1


	//   ....[54]....
        /*0444*/ 	.word	0x00000960
        /*0448*/ 	.word	0x000000ff
        /*044c*/ 	.word	0x000000d8
        /*0450*/ 	.short	0x0100
        /*0452*/ 	.byte	0x04
	.zero		1


	//   ....[55]....
        /*0454*/ 	.word	0x00000970
        /*0458*/ 	.word	0x000000ff
        /*045c*/ 	.word	0x000001e8
        /*0460*/ 	.short	0x0100
        /*0462*/ 	.byte	0x04
	.zero		1


	//   ....[56]....
        /*0464*/ 	.word	0x00000980
        /*0468*/ 	.word	0x000000ff
        /*046c*/ 	.word	0x000000e0
        /*0470*/ 	.short	0x0100
        /*0472*/ 	.byte	0x04
	.zero		1


	//   ....[57]....
        /*0474*/ 	.word	0x00000990
        /*0478*/ 	.word	0x000000ff
        /*047c*/ 	.word	0x000001f0
        /*0480*/ 	.short	0x0100
        /*0482*/ 	.byte	0x04
	.zero		1


	//   ....[58]....
        /*0484*/ 	.word	0x000009a0
        /*0488*/ 	.word	0x000000ff
        /*048c*/ 	.word	0x000000e8
        /*0490*/ 	.short	0x0100
        /*0492*/ 	.byte	0x04
	.zero		1


	//   ....[59]....
        /*0494*/ 	.word	0x000009b0
        /*0498*/ 	.word	0x000000ff
        /*049c*/ 	.word	0x000001f8
        /*04a0*/ 	.short	0x0100
        /*04a2*/ 	.byte	0x04
	.zero		1


	//   ....[60]....
        /*04a4*/ 	.word	0x000009c0
        /*04a8*/ 	.word	0x000000ff
        /*04ac*/ 	.word	0x000000f0
        /*04b0*/ 	.short	0x0100
        /*04b2*/ 	.byte	0x04
	.zero		1


	//   ....[61]....
        /*04b4*/ 	.word	0x000009d0
        /*04b8*/ 	.word	0x000000ff
        /*04bc*/ 	.word	0x00000200
        /*04c0*/ 	.short	0x0100
        /*04c2*/ 	.byte	0x04
	.zero		1


	//   ....[62]....
        /*04c4*/ 	.word	0x000009e0
        /*04c8*/ 	.word	0x000000ff
        /*04cc*/ 	.word	0x000000f8
        /*04d0*/ 	.short	0x0100
        /*04d2*/ 	.byte	0x04
	.zero		1


	//   ....[63]....
        /*04d4*/ 	.word	0x000009f0
        /*04d8*/ 	.word	0x000000ff
        /*04dc*/ 	.word	0x00000208
        /*04e0*/ 	.short	0x0100
        /*04e2*/ 	.byte	0x04
	.zero		1


	//   ....[64]....
        /*04e4*/ 	.word	0x00000a00
        /*04e8*/ 	.word	0x000000ff
        /*04ec*/ 	.word	0x00000100
        /*04f0*/ 	.short	0x0100
        /*04f2*/ 	.byte	0x04
	.zero		1


	//   ....[65]....
        /*04f4*/ 	.word	0x00000a10
        /*04f8*/ 	.word	0x000000ff
        /*04fc*/ 	.word	0x00000210
        /*0500*/ 	.short	0x0100
        /*0502*/ 	.byte	0x04
	.zero		1


	//   ....[66]....
        /*0504*/ 	.word	0x00000a20
        /*0508*/ 	.word	0x000000ff
        /*050c*/ 	.word	0x00000108
        /*0510*/ 	.short	0x0100
        /*0512*/ 	.byte	0x04
	.zero		1


	//   ....[67]....
        /*0514*/ 	.word	0x00000a30
        /*0518*/ 	.word	0x000000ff
        /*051c*/ 	.word	0x00000218
        /*0520*/ 	.short	0x0100
        /*0522*/ 	.byte	0x04
	.zero		1


	//   ....[68]....
        /*0524*/ 	.word	0x00000b70
        /*0528*/ 	.word	0x000000ff
        /*052c*/ 	.word	0x00000220
        /*0530*/ 	.short	0x0100
        /*0532*/ 	.byte	0x04
	.zero		1


	//   ....[69]....
        /*0534*/ 	.word	0x00000b80
        /*0538*/ 	.word	0x000000ff
        /*053c*/ 	.word	0x00000230
        /*0540*/ 	.short	0x0100
        /*0542*/ 	.byte	0x04
	.zero		1


	//   ....[70]....
        /*0544*/ 	.word	0x00000b90
        /*0548*/ 	.word	0x000000ff
        /*054c*/ 	.word	0x00000228
        /*0550*/ 	.short	0x0100
        /*0552*/ 	.byte	0x04
	.zero		1


	//   ....[71]....
        /*0554*/ 	.word	0x00000ba0
        /*0558*/ 	.word	0x000000ff
        /*055c*/ 	.word	0x00000238
        /*0560*/ 	.short	0x0100
        /*0562*/ 	.byte	0x04
	.zero		1


	//   ....[72]....
        /*0564*/ 	.word	0x00000c90
        /*0568*/ 	.word	0x000000ff
        /*056c*/ 	.word	0x00000240
        /*0570*/ 	.short	0x0100
        /*0572*/ 	.byte	0x06
	.zero		1


	//   ....[73]....
        /*0574*/ 	.word	0x00000ca0
        /*0578*/ 	.word	0x000000ff
        /*057c*/ 	.word	0x00000248
        /*0580*/ 	.short	0x0100
        /*0582*/ 	.byte	0x06
	.zero		1


	//   ....[74]....
        /*0584*/ 	.word	0x00000de0
        /*0588*/ 	.word	0x000000ff
        /*058c*/ 	.word	0x00000250
        /*0590*/ 	.short	0x0100
        /*0592*/ 	.byte	0x06
	.zero		1


	//   ....[75]....
        /*0594*/ 	.word	0x00000df0
        /*0598*/ 	.word	0x000000ff
        /*059c*/ 	.word	0x00000258
        /*05a0*/ 	.short	0x0100
        /*05a2*/ 	.byte	0x06
	.zero		1


	//   ....[76]....
        /*05a4*/ 	.word	0x00000f40
        /*05a8*/ 	.word	0x000000ff
        /*05ac*/ 	.word	0x00000260
        /*05b0*/ 	.short	0x0100
        /*05b2*/ 	.byte	0x04
	.zero		1


	//   ....[77]....
        /*05b4*/ 	.word	0x00000f50
        /*05b8*/ 	.word	0x000000ff
        /*05bc*/ 	.word	0x00000270
        /*05c0*/ 	.short	0x0100
        /*05c2*/ 	.byte	0x04
	.zero		1


	//   ....[78]....
        /*05c4*/ 	.word	0x00000f60
        /*05c8*/ 	.word	0x000000ff
        /*05cc*/ 	.word	0x00000268
        /*05d0*/ 	.short	0x0100
        /*05d2*/ 	.byte	0x04
	.zero		1


	//   ....[79]....
        /*05d4*/ 	.word	0x00000f70
        /*05d8*/ 	.word	0x000000ff
        /*05dc*/ 	.word	0x00000278
        /*05e0*/ 	.short	0x0100
        /*05e2*/ 	.byte	0x04
	.zero		1


	//   ....[80]....
        /*05e4*/ 	.word	0x00001b20
        /*05e8*/ 	.word	0x000000ff
        /*05ec*/ 	.word	0x00000110
        /*05f0*/ 	.short	0x010a
        /*05f2*/ 	.byte	0x07
	.zero		1


	//   ....[81]....
        /*05f4*/ 	.word	0x00001e50
        /*05f8*/ 	.word	0x000000ff
        /*05fc*/ 	.word	0x00000110
        /*0600*/ 	.short	0x010a
        /*0602*/ 	.byte	0x29
	.zero		1


	//   ....[82]....
        /*0604*/ 	.word	0x00001fc0
        /*0608*/ 	.word	0x000000ff
        /*060c*/ 	.word	0x00000110
        /*0610*/ 	.short	0x010a
        /*0612*/ 	.byte	0x08
	.zero		1


	//   ....[83]....
        /*0614*/ 	.word	0x000021a0
        /*0618*/ 	.word	0x000000ff
        /*061c*/ 	.word	0x00000248
        /*0620*/ 	.short	0x0101
        /*0622*/ 	.byte	0x17
	.zero		1


	//   ....[84]....
        /*0624*/ 	.word	0x000021d0
        /*0628*/ 	.word	0x000000ff
        /*062c*/ 	.word	0x00000110
        /*0630*/ 	.short	0x010a
        /*0632*/ 	.byte	0x04
	.zero		1


	//   ....[85]....
        /*0634*/ 	.word	0x00002310
        /*0638*/ 	.word	0x000000ff
        /*063c*/ 	.word	0x00000110
        /*0640*/ 	.short	0x010a
        /*0642*/ 	.byte	0x19
	.zero		1


	//   ....[86]....
        /*0644*/ 	.word	0x00002480
        /*0648*/ 	.word	0x000000ff
        /*064c*/ 	.word	0x00000110
        /*0650*/ 	.short	0x010a
        /*0652*/ 	.byte	0x08
	.zero		1


	//   ....[87]....
        /*0654*/ 	.word	0x00002660
        /*0658*/ 	.word	0x000000ff
        /*065c*/ 	.word	0x00000250
        /*0660*/ 	.short	0x010a
        /*0662*/ 	.byte	0x17
	.zero		1


	//   ....[88]....
        /*0664*/ 	.word	0x00002720
        /*0668*/ 	.word	0x000000ff
        /*066c*/ 	.word	0x00000000
        /*0670*/ 	.short	0x0101
        /*0672*/ 	.byte	0x04
	.zero		1


	//   ....[89]....
        /*0674*/ 	.word	0x00002d10
        /*0678*/ 	.word	0x000000ff
        /*067c*/ 	.word	0x00000000
        /*0680*/ 	.short	0x010a
        /*0682*/ 	.byte	0x04
	.zero		1


	//   ....[90]....
        /*0684*/ 	.word	0x00002db0
        /*0688*/ 	.word	0x000000ff
        /*068c*/ 	.word	0x00000000
        /*0690*/ 	.short	0x010a
        /*0692*/ 	.byte	0x05
	.zero		1


	//   ....[91]....
        /*0694*/ 	.word	0x00002e50
        /*0698*/ 	.word	0x000000ff
        /*069c*/ 	.word	0x00000000
        /*06a0*/ 	.short	0x010a
        /*06a2*/ 	.byte	0x05
	.zero		1


	//   ....[92]....
        /*06a4*/ 	.word	0x00002ef0
        /*06a8*/ 	.word	0x000000ff
        /*06ac*/ 	.word	0x00000000
        /*06b0*/ 	.short	0x010a
        /*06b2*/ 	.byte	0x05
	.zero		1


	//   ....[93]....
        /*06b4*/ 	.word	0x00002f90
        /*06b8*/ 	.word	0x000000ff
        /*06bc*/ 	.word	0x00000000
        /*06c0*/ 	.short	0x010a
        /*06c2*/ 	.byte	0x05
	.zero		1


	//   ....[94]....
        /*06c4*/ 	.word	0x00003030
        /*06c8*/ 	.word	0x000000ff
        /*06cc*/ 	.word	0x00000000
        /*06d0*/ 	.short	0x010a
        /*06d2*/ 	.byte	0x05
	.zero		1


	//   ....[95]....
        /*06d4*/ 	.word	0x000030d0
        /*06d8*/ 	.word	0x000000ff
        /*06dc*/ 	.word	0x00000000
        /*06e0*/ 	.short	0x010a
        /*06e2*/ 	.byte	0x05
	.zero		1


	//   ....[96]....
        /*06e4*/ 	.word	0x00003170
        /*06e8*/ 	.word	0x000000ff
        /*06ec*/ 	.word	0x00000000
        /*06f0*/ 	.short	0x010a
        /*06f2*/ 	.byte	0x05
	.zero		1


	//   ....[97]....
        /*06f4*/ 	.word	0x00003210
        /*06f8*/ 	.word	0x000000ff
        /*06fc*/ 	.word	0x00000000
        /*0700*/ 	.short	0x010a
        /*0702*/ 	.byte	0x05
	.zero		1


	//   ....[98]....
        /*0704*/ 	.word	0x000032b0
        /*0708*/ 	.word	0x000000ff
        /*070c*/ 	.word	0x00000000
        /*0710*/ 	.short	0x010a
        /*0712*/ 	.byte	0x05
	.zero		1


	//   ....[99]....
        /*0714*/ 	.word	0x00003350
        /*0718*/ 	.word	0x000000ff
        /*071c*/ 	.word	0x00000000
        /*0720*/ 	.short	0x010a
        /*0722*/ 	.byte	0x05
	.zero		1


	//   ....[100]....
        /*0724*/ 	.word	0x000033f0
        /*0728*/ 	.word	0x000000ff
        /*072c*/ 	.word	0x00000000
        /*0730*/ 	.short	0x010a
        /*0732*/ 	.byte	0x05
	.zero		1


	//   ....[101]....
        /*0734*/ 	.word	0x00003490
        /*0738*/ 	.word	0x000000ff
        /*073c*/ 	.word	0x00000000
        /*0740*/ 	.short	0x010a
        /*0742*/ 	.byte	0x05
	.zero		1


	//   ....[102]....
        /*0744*/ 	.word	0x00003530
        /*0748*/ 	.word	0x000000ff
        /*074c*/ 	.word	0x00000000
        /*0750*/ 	.short	0x010a
        /*0752*/ 	.byte	0x05
	.zero		1


	//   ....[103]....
        /*0754*/ 	.word	0x000035d0
        /*0758*/ 	.word	0x000000ff
        /*075c*/ 	.word	0x00000000
        /*0760*/ 	.short	0x010a
        /*0762*/ 	.byte	0x05
	.zero		1


	//   ....[104]....
        /*0764*/ 	.word	0x00003670
        /*0768*/ 	.word	0x000000ff
        /*076c*/ 	.word	0x00000000
        /*0770*/ 	.short	0x010a
        /*0772*/ 	.byte	0x05
	.zero		1


	//   ....[105]....
        /*0774*/ 	.word	0x00003710
        /*0778*/ 	.word	0x000000ff
        /*077c*/ 	.word	0x00000000
        /*0780*/ 	.short	0x010a
        /*0782*/ 	.byte	0x05
	.zero		1


	//   ....[106]....
        /*0784*/ 	.word	0x000037b0
        /*0788*/ 	.word	0x000000ff
        /*078c*/ 	.word	0x00000000
        /*0790*/ 	.short	0x010a
        /*0792*/ 	.byte	0x05
	.zero		1


	//   ....[107]....
        /*0794*/ 	.word	0x00003850
        /*0798*/ 	.word	0x000000ff
        /*079c*/ 	.word	0x00000000
        /*07a0*/ 	.short	0x010a
        /*07a2*/ 	.byte	0x05
	.zero		1


	//   ....[108]....
        /*07a4*/ 	.word	0x000038f0
        /*07a8*/ 	.word	0x000000ff
        /*07ac*/ 	.word	0x00000000
        /*07b0*/ 	.short	0x010a
        /*07b2*/ 	.byte	0x05
	.zero		1


	//   ....[109]....
        /*07b4*/ 	.word	0x00003990
        /*07b8*/ 	.word	0x000000ff
        /*07bc*/ 	.word	0x00000000
        /*07c0*/ 	.short	0x010a
        /*07c2*/ 	.byte	0x05
	.zero		1


	//   ....[110]....
        /*07c4*/ 	.word	0x00003a30
        /*07c8*/ 	.word	0x000000ff
        /*07cc*/ 	.word	0x00000000
        /*07d0*/ 	.short	0x010a
        /*07d2*/ 	.byte	0x05
	.zero		1


	//   ....[111]....
        /*07d4*/ 	.word	0x00003ad0
        /*07d8*/ 	.word	0x000000ff
        /*07dc*/ 	.word	0x00000000
        /*07e0*/ 	.short	0x010a
        /*07e2*/ 	.byte	0x05
	.zero		1


	//   ....[112]....
        /*07e4*/ 	.word	0x00003b70
        /*07e8*/ 	.word	0x000000ff
        /*07ec*/ 	.word	0x00000000
        /*07f0*/ 	.short	0x010a
        /*07f2*/ 	.byte	0x05
	.zero		1


	//   ....[113]....
        /*07f4*/ 	.word	0x00003c10
        /*07f8*/ 	.word	0x000000ff
        /*07fc*/ 	.word	0x00000000
        /*0800*/ 	.short	0x010a
        /*0802*/ 	.byte	0x05
	.zero		1


	//   ....[114]....
        /*0804*/ 	.word	0x00003cb0
        /*0808*/ 	.word	0x000000ff
        /*080c*/ 	.word	0x00000000
        /*0810*/ 	.short	0x010a
        /*0812*/ 	.byte	0x05
	.zero		1


	//   ....[115]....
        /*0814*/ 	.word	0x00003d50
        /*0818*/ 	.word	0x000000ff
        /*081c*/ 	.word	0x00000000
        /*0820*/ 	.short	0x010a
        /*0822*/ 	.byte	0x05
	.zero		1


	//   ....[116]....
        /*0824*/ 	.word	0x00003df0
        /*0828*/ 	.word	0x000000ff
        /*082c*/ 	.word	0x00000000
        /*0830*/ 	.short	0x010a
        /*0832*/ 	.byte	0x05
	.zero		1


	//   ....[117]....
        /*0834*/ 	.word	0x00003e90
        /*0838*/ 	.word	0x000000ff
        /*083c*/ 	.word	0x00000000
        /*0840*/ 	.short	0x010a
        /*0842*/ 	.byte	0x05
	.zero		1


	//   ....[118]....
        /*0844*/ 	.word	0x00003f30
        /*0848*/ 	.word	0x000000ff
        /*084c*/ 	.word	0x00000000
        /*0850*/ 	.short	0x010a
        /*0852*/ 	.byte	0x05
	.zero		1


	//   ....[119]....
        /*0854*/ 	.word	0x00003fd0
        /*0858*/ 	.word	0x000000ff
        /*085c*/ 	.word	0x00000000
        /*0860*/ 	.short	0x010a
        /*0862*/ 	.byte	0x05
	.zero		1


	//   ....[120]....
        /*0864*/ 	.word	0x00004070
        /*0868*/ 	.word	0x000000ff
        /*086c*/ 	.word	0x00000000
        /*0870*/ 	.short	0x010a
        /*0872*/ 	.byte	0x05
	.zero		1


	//   ....[121]....
        /*0874*/ 	.word	0x00004110
        /*0878*/ 	.word	0x000000ff
        /*087c*/ 	.word	0x00000000
        /*0880*/ 	.short	0x010a
        /*0882*/ 	.byte	0x05
	.zero		1


	//   ....[122]....
        /*0884*/ 	.word	0x000041c0
        /*0888*/ 	.word	0x00000000
        /*088c*/ 	.word	0x00000000
        /*0890*/ 	.short	0x010a
        /*0892*/ 	.byte	0xff
	.zero		1


	//   ....[123]....
        /*0894*/ 	.word	0x00004310
        /*0898*/ 	.word	0x000000ff
        /*089c*/ 	.word	0x00000258
        /*08a0*/ 	.short	0x010a
        /*08a2*/ 	.byte	0x04
	.zero		1


	//   ....[124]....
        /*08a4*/ 	.word	0x000043b0
        /*08a8*/ 	.word	0x000000ff
        /*08ac*/ 	.word	0x00000250
        /*08b0*/ 	.short	0x010a
        /*08b2*/ 	.byte	0x04
	.zero		1


	//   ....[125]....
        /*08b4*/ 	.word	0x00004450
        /*08b8*/ 	.word	0x000000ff
        /*08bc*/ 	.word	0x00000000
        /*08c0*/ 	.short	0x0101
        /*08c2*/ 	.byte	0x05
	.zero		1


	//   ....[126]....
        /*08c4*/ 	.word	0x00004490
        /*08c8*/ 	.word	0x000000ff
        /*08cc*/ 	.word	0x00000258
        /*08d0*/ 	.short	0x0106
        /*08d2*/ 	.byte	0x04
	.zero		1


	//   ....[127]....
        /*08d4*/ 	.word	0x000044d0
        /*08d8*/ 	.word	0x00000000
        /*08dc*/ 	.word	0x00000258
        /*08e0*/ 	.short	0x010a
        /*08e2*/ 	.byte	0xff
	.zero		1


	//   ....[128]....
        /*08e4*/ 	.word	0x000049b0
        /*08e8*/ 	.word	0x000000ff
        /*08ec*/ 	.word	0x00000250
        /*08f0*/ 	.short	0x010a
        /*08f2*/ 	.byte	0x0f
	.zero		1


	//   ....[129]....
        /*08f4*/ 	.word	0x00004a60
        /*08f8*/ 	.word	0x000000ff
        /*08fc*/ 	.word	0x00000000
        /*0900*/ 	.short	0x0101
        /*0902*/ 	.byte	0x17
	.zero		1


	//   ....[130]....
        /*0904*/ 	.word	0x00004a70
        /*0908*/ 	.word	0x000000ff
        /*090c*/ 	.word	0x00000270
        /*0910*/ 	.short	0x010a
        /*0912*/ 	.byte	0x13
	.zero		1


	//   ....[131]....
        /*0914*/ 	.word	0x00004b00
        /*0918*/ 	.word	0x000000ff
        /*091c*/ 	.word	0x00000000
        /*0920*/ 	.short	0x010a
        /*0922*/ 	.byte	0x04
	.zero		1


	//   ....[132]....
        /*0924*/ 	.word	0x00004ba0
        /*0928*/ 	.word	0x000000ff
        /*092c*/ 	.word	0x00000000
        /*0930*/ 	.short	0x010a
        /*0932*/ 	.byte	0x0b
	.zero		1


	//   ....[133]....
        /*0934*/ 	.word	0x00004c90
        /*0938*/ 	.word	0x000000ff
        /*093c*/ 	.word	0x00000000
        /*0940*/ 	.short	0x010a
        /*0942*/ 	.byte	0x04
	.zero		1


	//   ....[134]....
        /*0944*/ 	.word	0x00004ea0
        /*0948*/ 	.word	0x000000ff
        /*094c*/ 	.word	0x00000000
        /*0950*/ 	.short	0x010a
        /*0952*/ 	.byte	0x04
	.zero		1


	//   ....[135]....
        /*0954*/ 	.word	0x00004f30
        /*0958*/ 	.word	0x000000ff
        /*095c*/ 	.word	0x00000000
        /*0960*/ 	.short	0x010a
        /*0962*/ 	.byte	0x04
	.zero		1


	//   ....[136]....
        /*0964*/ 	.word	0x000055e0
        /*0968*/ 	.word	0x000000ff
        /*096c*/ 	.word	0x00000250
        /*0970*/ 	.short	0x010a
        /*0972*/ 	.byte	0x19
	.zero		1


	//   ....[137]....
        /*0974*/ 	.word	0x00005680
        /*0978*/ 	.word	0x000000ff
        /*097c*/ 	.word	0x00000000
        /*0980*/ 	.short	0x0101
        /*0982*/ 	.byte	0x2d
	.zero		1


	//   ....[138]....
        /*0984*/ 	.word	0x00005bb0
        /*0988*/ 	.word	0x000000ff
        /*098c*/ 	.word	0x00000248
        /*0990*/ 	.short	0x010a
        /*0992*/ 	.byte	0x19
	.zero		1


	//   ....[139]....
        /*0994*/ 	.word	0x00006070
        /*0998*/ 	.word	0x000000ff
        /*099c*/ 	.word	0x00000230
        /*09a0*/ 	.short	0x010a
        /*09a2*/ 	.byte	0x19
	.zero		1


	//   ....[140]....
        /*09a4*/ 	.word	0x000061e0
        /*09a8*/ 	.word	0x000000ff
        /*09ac*/ 	.word	0x00000220
        /*09b0*/ 	.short	0x010b
        /*09b2*/ 	.byte	0x19
	.zero		1


	//   ....[141]....
        /*09b4*/ 	.word	0x000061f0
        /*09b8*/ 	.word	0x000000ff
        /*09bc*/ 	.word	0x00000000
        /*09c0*/ 	.short	0x0101
        /*09c2*/ 	.byte	0x30
	.zero		1


	//   ....[142]....
        /*09c4*/ 	.word	0x00006200
        /*09c8*/ 	.word	0x000000ff
        /*09cc*/ 	.word	0x00000238
        /*09d0*/ 	.short	0x010a
        /*09d2*/ 	.byte	0x19
	.zero		1


	//   ....[143]....
        /*09d4*/ 	.word	0x000063b0
        /*09d8*/ 	.word	0x000000ff
        /*09dc*/ 	.word	0x00000228
        /*09e0*/ 	.short	0x010b
        /*09e2*/ 	.byte	0x19
	.zero		1


	//   ....[144]....
        /*09e4*/ 	.word	0x000063c0
        /*09e8*/ 	.word	0x000000ff
        /*09ec*/ 	.word	0x00000000
        /*09f0*/ 	.short	0x0101
        /*09f2*/ 	.byte	0x2f
	.zero		1


	//   ....[145]....
        /*09f4*/ 	.word	0x000063f0
        /*09f8*/ 	.word	0x000000ff
        /*09fc*/ 	.word	0x00000230
        /*0a00*/ 	.short	0x010a
        /*0a02*/ 	.byte	0x19
	.zero		1


	//   ....[146]....
        /*0a04*/ 	.word	0x00006430
        /*0a08*/ 	.word	0x00000000
        /*0a0c*/ 	.word	0x00000238
        /*0a10*/ 	.short	0x010a
        /*0a12*/ 	.byte	0xff
	.zero		1


	//   ....[147]....
        /*0a14*/ 	.word	0x000067a0
        /*0a18*/ 	.word	0x000000ff
        /*0a1c*/ 	.word	0x00000250
        /*0a20*/ 	.short	0x010a
        /*0a22*/ 	.byte	0x30
	.zero		1


	//   ....[148]....
        /*0a24*/ 	.word	0x00006870
        /*0a28*/ 	.word	0x000000ff
        /*0a2c*/ 	.word	0x00000000
        /*0a30*/ 	.short	0x0101
        /*0a32*/ 	.byte	0x04
	.zero		1


	//   ....[149]....
        /*0a34*/ 	.word	0x00007830
        /*0a38*/ 	.word	0x00000000
        /*0a3c*/ 	.word	0x00000220
        /*0a40*/ 	.short	0x010a
        /*0a42*/ 	.byte	0xff
	.zero		1


	//   ....[150]....
        /*0a44*/ 	.word	0x00007870
        /*0a48*/ 	.word	0x00000069
        /*0a4c*/ 	.word	0x00000260
        /*0a50*/ 	.short	0x010a
        /*0a52*/ 	.byte	0xff
	.zero		1


	//   ....[151]....
        /*0a54*/ 	.word	0x00007960
        /*0a58*/ 	.word	0x00000000
        /*0a5c*/ 	.word	0x00000220
        /*0a60*/ 	.short	0x010a
        /*0a62*/ 	.byte	0xff
	.zero		1


	//   ....[152]....
        /*0a64*/ 	.word	0x00007a90
        /*0a68*/ 	.word	0x00000002
        /*0a6c*/ 	.word	0x00000000
        /*0a70*/ 	.short	0x0101
        /*0a72*/ 	.byte	0xff
	.zero		1


	//   ....[153]....
        /*0a74*/ 	.word	0x00007af0
        /*0a78*/ 	.word	0x00000069
        /*0a7c*/ 	.word	0x00000260
        /*0a80*/ 	.short	0x010a
        /*0a82*/ 	.byte	0xff
	.zero		1


	//   ....[154]....
        /*0a84*/ 	.word	0x00008660
        /*0a88*/ 	.word	0x00000071
        /*0a8c*/ 	.word	0x00000220
        /*0a90*/ 	.short	0x010a
        /*0a92*/ 	.byte	0xff
	.zero		1


	//   ....[155]....
        /*0a94*/ 	.word	0x00008730
        /*0a98*/ 	.word	0x00000071
        /*0a9c*/ 	.word	0x00000220
        /*0aa0*/ 	.short	0x010a
        /*0aa2*/ 	.byte	0xff
	.zero		1


	//   ....[156]....
        /*0aa4*/ 	.word	0x00008840
        /*0aa8*/ 	.word	0x00000000
        /*0aac*/ 	.word	0x00000000
        /*0ab0*/ 	.short	0x0101
        /*0ab2*/ 	.byte	0xff
	.zero		1


	//   ....[157]....
        /*0ab4*/ 	.word	0x00008cd0
        /*0ab8*/ 	.word	0x000000ff
        /*0abc*/ 	.word	0x00000000
        /*0ac0*/ 	.short	0x0101
        /*0ac2*/ 	.byte	0x04
	.zero		1


	//   ....[158]....
        /*0ac4*/ 	.word	0x000094c0
        /*0ac8*/ 	.word	0x00000000
        /*0acc*/ 	.word	0x00000110
        /*0ad0*/ 	.short	0x010a
        /*0ad2*/ 	.byte	0xff
	.zero		1


	//   ....[159]....
        /*0ad4*/ 	.word	0x00009520
        /*0ad8*/ 	.word	0x00000000
        /*0adc*/ 	.word	0x00000110
        /*0ae0*/ 	.short	0x010a
        /*0ae2*/ 	.byte	0xff
	.zero		1


	//   ....[160]....
        /*0ae4*/ 	.word	0x00009580
        /*0ae8*/ 	.word	0x00000000
        /*0aec*/ 	.word	0x00000250
        /*0af0*/ 	.short	0x010a
        /*0af2*/ 	.byte	0xff
	.zero		1


	//   ....[161]....
        /*0af4*/ 	.word	0x000095e0
        /*0af8*/ 	.word	0x00000000
        /*0afc*/ 	.word	0x00000000
        /*0b00*/ 	.short	0x010a
        /*0b02*/ 	.byte	0xff
	.zero		1


	//   ....[162]....
        /*0b04*/ 	.word	0x00009640
        /*0b08*/ 	.word	0x00000000
        /*0b0c*/ 	.word	0x00000000
        /*0b10*/ 	.short	0x010a
        /*0b12*/ 	.byte	0xff
	.zero		1


	//   ....[163]....
        /*0b14*/ 	.word	0x000096a0
        /*0b18*/ 	.word	0x00000000
        /*0b1c*/ 	.word	0x00000000
        /*0b20*/ 	.short	0x010a
        /*0b22*/ 	.byte	0xff
	.zero		1


	//   ....[164]....
        /*0b24*/ 	.word	0x00009700
        /*0b28*/ 	.word	0x00000000
        /*0b2c*/ 	.word	0x00000000
        /*0b30*/ 	.short	0x010a
        /*0b32*/ 	.byte	0xff
	.zero		1


	//   ....[165]....
        /*0b34*/ 	.word	0x00009760
        /*0b38*/ 	.word	0x00000000
        /*0b3c*/ 	.word	0x00000000
        /*0b40*/ 	.short	0x010a
        /*0b42*/ 	.byte	0xff
	.zero		1


	//   ....[166]....
        /*0b44*/ 	.word	0x000097c0
        /*0b48*/ 	.word	0x00000000
        /*0b4c*/ 	.word	0x00000000
        /*0b50*/ 	.short	0x010a
        /*0b52*/ 	.byte	0xff
	.zero		1


	//   ....[167]....
        /*0b54*/ 	.word	0x00009820
        /*0b58*/ 	.word	0x00000000
        /*0b5c*/ 	.word	0x00000000
        /*0b60*/ 	.short	0x010a
        /*0b62*/ 	.byte	0xff
	.zero		1


	//   ....[168]....
        /*0b64*/ 	.word	0x00009880
        /*0b68*/ 	.word	0x00000000
        /*0b6c*/ 	.word	0x00000000
        /*0b70*/ 	.short	0x010a
        /*0b72*/ 	.byte	0xff
	.zero		1


	//   ....[169]....
        /*0b74*/ 	.word	0x000098e0
        /*0b78*/ 	.word	0x00000000
        /*0b7c*/ 	.word	0x00000000
        /*0b80*/ 	.short	0x010a
        /*0b82*/ 	.byte	0xff
	.zero		1


	//   ....[170]....
        /*0b84*/ 	.word	0x00009940
        /*0b88*/ 	.word	0x00000000
        /*0b8c*/ 	.word	0x00000000
        /*0b90*/ 	.short	0x010a
        /*0b92*/ 	.byte	0xff
	.zero		1


	//   ....[171]....
        /*0b94*/ 	.word	0x000099a0
        /*0b98*/ 	.word	0x00000000
        /*0b9c*/ 	.word	0x00000000
        /*0ba0*/ 	.short	0x010a
        /*0ba2*/ 	.byte	0xff
	.zero		1


	//   ....[172]....
        /*0ba4*/ 	.word	0x00009a00
        /*0ba8*/ 	.word	0x00000000
        /*0bac*/ 	.word	0x00000000
        /*0bb0*/ 	.short	0x010a
        /*0bb2*/ 	.byte	0xff
	.zero		1


	//   ....[173]....
        /*0bb4*/ 	.word	0x00009a60
        /*0bb8*/ 	.word	0x00000000
        /*0bbc*/ 	.word	0x00000000
        /*0bc0*/ 	.short	0x010a
        /*0bc2*/ 	.byte	0xff
	.zero		1


	//   ....[174]....
        /*0bc4*/ 	.word	0x00009ac0
        /*0bc8*/ 	.word	0x00000000
        /*0bcc*/ 	.word	0x00000000
        /*0bd0*/ 	.short	0x010a
        /*0bd2*/ 	.byte	0xff
	.zero		1


	//   ....[175]....
        /*0bd4*/ 	.word	0x00009b20
        /*0bd8*/ 	.word	0x00000000
        /*0bdc*/ 	.word	0x00000000
        /*0be0*/ 	.short	0x010a
        /*0be2*/ 	.byte	0xff
	.zero		1


	//   ....[176]....
        /*0be4*/ 	.word	0x00009b80
        /*0be8*/ 	.word	0x00000000
        /*0bec*/ 	.word	0x00000000
        /*0bf0*/ 	.short	0x010a
        /*0bf2*/ 	.byte	0xff
	.zero		1


	//   ....[177]....
        /*0bf4*/ 	.word	0x00009be0
        /*0bf8*/ 	.word	0x00000000
        /*0bfc*/ 	.word	0x00000000
        /*0c00*/ 	.short	0x010a
        /*0c02*/ 	.byte	0xff
	.zero		1


	//   ....[178]....
        /*0c04*/ 	.word	0x00009c40
        /*0c08*/ 	.word	0x00000000
        /*0c0c*/ 	.word	0x00000000
        /*0c10*/ 	.short	0x010a
        /*0c12*/ 	.byte	0xff
	.zero		1


	//   ....[179]....
        /*0c14*/ 	.word	0x00009ca0
        /*0c18*/ 	.word	0x00000000
        /*0c1c*/ 	.word	0x00000000
        /*0c20*/ 	.short	0x010a
        /*0c22*/ 	.byte	0xff
	.zero		1


	//   ....[180]....
        /*0c24*/ 	.word	0x00009d00
        /*0c28*/ 	.word	0x00000000
        /*0c2c*/ 	.word	0x00000000
        /*0c30*/ 	.short	0x010a
        /*0c32*/ 	.byte	0xff
	.zero		1


	//   ....[181]....
        /*0c34*/ 	.word	0x00009d60
        /*0c38*/ 	.word	0x00000000
        /*0c3c*/ 	.word	0x00000000
        /*0c40*/ 	.short	0x010a
        /*0c42*/ 	.byte	0xff
	.zero		1


	//   ....[182]....
        /*0c44*/ 	.word	0x00009dc0
        /*0c48*/ 	.word	0x00000000
        /*0c4c*/ 	.word	0x00000000
        /*0c50*/ 	.short	0x010a
        /*0c52*/ 	.byte	0xff
	.zero		1


	//   ....[183]....
        /*0c54*/ 	.word	0x00009e20
        /*0c58*/ 	.word	0x00000000
        /*0c5c*/ 	.word	0x00000000
        /*0c60*/ 	.short	0x010a
        /*0c62*/ 	.byte	0xff
	.zero		1


	//   ....[184]....
        /*0c64*/ 	.word	0x00009e80
        /*0c68*/ 	.word	0x00000000
        /*0c6c*/ 	.word	0x00000000
        /*0c70*/ 	.short	0x010a
        /*0c72*/ 	.byte	0xff
	.zero		1


	//   ....[185]....
        /*0c74*/ 	.word	0x00009ee0
        /*0c78*/ 	.word	0x00000000
        /*0c7c*/ 	.word	0x00000000
        /*0c80*/ 	.short	0x010a
        /*0c82*/ 	.byte	0xff
	.zero		1


	//   ....[186]....
        /*0c84*/ 	.word	0x00009f40
        /*0c88*/ 	.word	0x00000000
        /*0c8c*/ 	.word	0x00000000
        /*0c90*/ 	.short	0x010a
        /*0c92*/ 	.byte	0xff
	.zero		1


	//   ....[187]....
        /*0c94*/ 	.word	0x00009fa0
        /*0c98*/ 	.word	0x00000000
        /*0c9c*/ 	.word	0x00000000
        /*0ca0*/ 	.short	0x010a
        /*0ca2*/ 	.byte	0xff
	.zero		1


	//   ....[188]....
        /*0ca4*/ 	.word	0x0000a000
        /*0ca8*/ 	.word	0x00000000
        /*0cac*/ 	.word	0x00000000
        /*0cb0*/ 	.short	0x010a
        /*0cb2*/ 	.byte	0xff
	.zero		1


	//   ....[189]....
        /*0cb4*/ 	.word	0x0000a060
        /*0cb8*/ 	.word	0x00000000
        /*0cbc*/ 	.word	0x00000000
        /*0cc0*/ 	.short	0x010a
        /*0cc2*/ 	.byte	0xff
	.zero		1


	//   ....[190]....
        /*0cc4*/ 	.word	0x0000a0c0
        /*0cc8*/ 	.word	0x00000000
        /*0ccc*/ 	.word	0x00000000
        /*0cd0*/ 	.short	0x010a
        /*0cd2*/ 	.byte	0xff
	.zero		1


	//   ....[191]....
        /*0cd4*/ 	.word	0x0000a120
        /*0cd8*/ 	.word	0x00000000
        /*0cdc*/ 	.word	0x00000000
        /*0ce0*/ 	.short	0x010a
        /*0ce2*/ 	.byte	0xff
	.zero		1


	//   ....[192]....
        /*0ce4*/ 	.word	0x0000a180
        /*0ce8*/ 	.word	0x00000000
        /*0cec*/ 	.word	0x00000000
        /*0cf0*/ 	.short	0x010a
        /*0cf2*/ 	.byte	0xff
	.zero		1


	//   ....[193]....
        /*0cf4*/ 	.word	0x0000a1e0
        /*0cf8*/ 	.word	0x00000000
        /*0cfc*/ 	.word	0x00000000
        /*0d00*/ 	.short	0x010a
        /*0d02*/ 	.byte	0xff
	.zero		1


	//   ....[194]....
        /*0d04*/ 	.word	0x0000a240
        /*0d08*/ 	.word	0x00000004
        /*0d0c*/ 	.word	0x00000258
        /*0d10*/ 	.short	0x010a
        /*0d12*/ 	.byte	0xff
	.zero		1


	//   ....[195]....
        /*0d14*/ 	.word	0x0000a2a0
        /*0d18*/ 	.word	0x00000004
        /*0d1c*/ 	.word	0x00000250
        /*0d20*/ 	.short	0x010a
        /*0d22*/ 	.byte	0xff
	.zero		1


	//   ....[196]....
        /*0d24*/ 	.word	0x0000a300
        /*0d28*/ 	.word	0x00000000
        /*0d2c*/ 	.word	0x00000250
        /*0d30*/ 	.short	0x010a
        /*0d32*/ 	.byte	0xff
	.zero		1


	//   ....[197]....
        /*0d34*/ 	.word	0x0000a360
        /*0d38*/ 	.word	0x00000005
        /*0d3c*/ 	.word	0x00000270
        /*0d40*/ 	.short	0x010a
        /*0d42*/ 	.byte	0xff
	.zero		1


	//   ....[198]....
        /*0d44*/ 	.word	0x0000a3c0
        /*0d48*/ 	.word	0x00000000
        /*0d4c*/ 	.word	0x00000000
        /*0d50*/ 	.short	0x010a
        /*0d52*/ 	.byte	0xff
	.zero		1


	//   ....[199]....
        /*0d54*/ 	.word	0x0000a420
        /*0d58*/ 	.word	0x00000000
        /*0d5c*/ 	.word	0x00000000
        /*0d60*/ 	.short	0x010a
        /*0d62*/ 	.byte	0xff
	.zero		1


	//   ....[200]....
        /*0d64*/ 	.word	0x0000a480
        /*0d68*/ 	.word	0x00000000
        /*0d6c*/ 	.word	0x00000000
        /*0d70*/ 	.short	0x010a
        /*0d72*/ 	.byte	0xff
	.zero		1


	//   ....[201]....
        /*0d74*/ 	.word	0x0000a4e0
        /*0d78*/ 	.word	0x00000000
        /*0d7c*/ 	.word	0x00000250
        /*0d80*/ 	.short	0x010a
        /*0d82*/ 	.byte	0xff
	.zero		1


	//   ....[202]....
        /*0d84*/ 	.word	0x0000a540
        /*0d88*/ 	.word	0x00000003
        /*0d8c*/ 	.word	0x00000248
        /*0d90*/ 	.short	0x010a
        /*0d92*/ 	.byte	0xff
	.zero		1


	//   ....[203]....
        /*0d94*/ 	.word	0x0000a5a0
        /*0d98*/ 	.word	0x00000000
        /*0d9c*/ 	.word	0x00000230
        /*0da0*/ 	.short	0x010a
        /*0da2*/ 	.byte	0xff
	.zero		1


	//   ....[204]....
        /*0da4*/ 	.word	0x0000a600
        /*0da8*/ 	.word	0x00000000
        /*0dac*/ 	.word	0x00000238
        /*0db0*/ 	.short	0x010a
        /*0db2*/ 	.byte	0xff
	.zero		1


	//   ....[205]....
        /*0db4*/ 	.word	0x0000a660
        /*0db8*/ 	.word	0x00000000
        /*0dbc*/ 	.word	0x00000230
        /*0dc0*/ 	.short	0x010a
        /*0dc2*/ 	.byte	0xff
	.zero		1


	//   ....[206]....
        /*0dc4*/ 	.word	0x0000a6c0
        /*0dc8*/ 	.word	0x00000000
        /*0dcc*/ 	.word	0x00000250
        /*0dd0*/ 	.short	0x010a
        /*0dd2*/ 	.byte	0xff
	.zero		1


	//   ....[207]....
        /*0dd4*/ 	.word	0x0000a710
        /*0dd8*/ 	.word	0x00000000
        /*0ddc*/ 	.word	0x00000220
        /*0de0*/ 	.short	0x010a
        /*0de2*/ 	.byte	0xff
	.zero		1


	//   ....[208]....
        /*0de4*/ 	.word	0x0000a760
        /*0de8*/ 	.word	0x00000069
        /*0dec*/ 	.word	0x00000260
        /*0df0*/ 	.short	0x010a
        /*0df2*/ 	.byte	0xff
	.zero		1


	//   ....[209]....
        /*0df4*/ 	.word	0x0000a7b0
        /*0df8*/ 	.word	0x00000071
        /*0dfc*/ 	.word	0x00000220
        /*0e00*/ 	.short	0x010a
        /*0e02*/ 	.byte	0xff
	.zero		1


	//----- nvinfo : EIATTR_NUM_MBARRIERS
	.align		4
.L_47:
        /*0e04*/ 	.byte	0x03, 0x38
        /*0e06*/ 	.short	0x0050


	//----- nvinfo : EIATTR_EXIT_INSTR_OFFSETS
	.align		4
        /*0e08*/ 	.byte	0x04, 0x1c
        /*0e0a*/ 	.short	(.L_49 - .L_48)


	//   ....[0]....
.L_48:
        /*0e0c*/ 	.word	0x000041f0


	//   ....[1]....
        /*0e10*/ 	.word	0x000044a0


	//   ....[2]....
        /*0e14*/ 	.word	0x00004500


	//   ....[3]....
        /*0e18*/ 	.word	0x000051a0


	//   ....[4]....
        /*0e1c*/ 	.word	0x00006460


	//   ....[5]....
        /*0e20*/ 	.word	0x000064a0


	//   ....[6]....
        /*0e24*/ 	.word	0x000094a0


	//----- nvinfo : EIATTR_MAX_THREADS
	.align		4
.L_49:
        /*0e28*/ 	.byte	0x04, 0x05
        /*0e2a*/ 	.short	(.L_51 - .L_50)
.L_50:
        /*0e2c*/ 	.word	0x00000100
        /*0e30*/ 	.word	0x00000001
        /*0e34*/ 	.word	0x00000001


	//----- nvinfo : EIATTR_CRS_STACK_SIZE
	.align		4
.L_51:
        /*0e38*/ 	.byte	0x04, 0x1e
        /*0e3a*/ 	.short	(.L_53 - .L_52)
.L_52:
        /*0e3c*/ 	.word	0x00000000


	//----- nvinfo : EIATTR_CBANK_PARAM_SIZE
	.align		4
.L_53:
        /*0e40*/ 	.byte	0x03, 0x19
        /*0e42*/ 	.short	0x0800


	//----- nvinfo : EIATTR_PARAM_CBANK
	.align		4
        /*0e44*/ 	.byte	0x04, 0x0a
        /*0e46*/ 	.short	(.L_55 - .L_54)
	.align		4
.L_54:
        /*0e48*/ 	.word	index@(.nv.constant0._ZN7cutlass13device_kernelINS_4conv6kernel13ConvUniversalINS1_16ConvProblemShapeILNS1_8OperatorE2ELi2EEENS1_10collective14CollectiveConvINS1_47MainloopSm100TmaUmmaWarpSpecializedImplicitGemmILS5_2ELi34ELi2ELi1ELi2EN4cute5tupleIJNSA_1CILi1EEESD_SD_EEEEENSB_IJNSC_ILi64EEENSB_IJNSC_ILi128EEEEEENSB_IJNSC_ILi32EEEEEEEEENS_12float_e4m3_tESM_NSA_8TiledMMAINSA_8MMA_AtomIJNSA_10MMA_TraitsINSA_19SM100_MMA_F8F6F4_SSEJSM_SM_fSG_SH_NSA_17integral_constantINSA_4UMMA5MajorELST_1EEESU_NSR_INSS_7ScaleInELSV_0EEESW_EEEEEENSA_6LayoutISE_NSB_IJNSC_ILi0EEES10_S10_EEEEENSB_IJNSA_10UnderscoreES13_S13_EEEEENS7_6detail27Sm100ImplicitGemmTileTraitsINSA_13SM90_TMA_LOADENSA_14ComposedLayoutINSA_7SwizzleILi2ELi4ELi3EEENSA_18smem_ptr_flag_bitsILi8EEENSZ_INSB_IJSG_NSC_ILi8EEEEEENSB_IJSD_SG_EEEEEEEvEENS17_INSA_20SM90_TMA_LOAD_IM2COLENS19_INS1A_ILi3ELi4ELi3EEES1D_NSZ_INSB_IJSH_S1E_EEENSB_IJSD_SH_EEEEEEEvEEEENS_8epilogue10collective18CollectiveEpilogueINS1S_23Sm100TmaWarpSpecializedILi2ELi2ELi32ELb0ELb0EEEJSL_NSB_IJNSZ_ISG_SD_EES1X_EEESM_NSB_IJlNSB_IJSD_llEEES10_EEESM_S20_NS1S_6fusion15FusionCallbacksIS1W_NS21_17LinearCombinationISM_fSM_fLNS_15FloatRoundStyleE2EEESL_S1Y_JEEENSA_5SM1004TMEM4LOAD26SM100_TMEM_LOAD_16dp32b32xES18_NS19_IS1B_S1D_NSZ_INSB_IJS1E_SG_EEENSB_IJSG_SD_EEEEEEENSA_39AutoVectorizingCopyWithAssumedAlignmentILi128EEENSA_14SM90_TMA_STOREES2E_S2G_S2G_EEEvvEEEEvNT_6ParamsE)
        /*0e4c*/ 	.short	0x0380
        /*0e4e*/ 	.short	0x0800


	//----- nvinfo : EIATTR_SW_WAR
	.align		4
.L_55:
        /*0e50*/ 	.byte	0x04, 0x36
        /*0e52*/ 	.short	(.L_57 - .L_56)
.L_56:
        /*0e54*/ 	.word	0x00000008
.L_57:


//--------------------- .nv.callgraph             --------------------------
	.section	.nv.callgraph,"",@"SHT_CUDA_CALLGRAPH"
	.align	4
	.sectionentsize	8
	.align		4
        /*0000*/ 	.word	0x00000000
	.align		4
        /*0004*/ 	.word	0xffffffff
	.align		4
        /*0008*/ 	.word	index@(_ZN7cutlass13device_kernelINS_4conv6kernel13ConvUniversalINS1_16ConvProblemShapeILNS1_8OperatorE2ELi2EEENS1_10collective14CollectiveConvINS1_47MainloopSm100TmaUmmaWarpSpecializedImplicitGemmILS5_2ELi34ELi2ELi1ELi2EN4cute5tupleIJNSA_1CILi1EEESD_SD_EEEEENSB_IJNSC_ILi64EEENSB_IJNSC_ILi128EEEEEENSB_IJNSC_ILi32EEEEEEEEENS_12float_e4m3_tESM_NSA_8TiledMMAINSA_8MMA_AtomIJNSA_10MMA_TraitsINSA_19SM100_MMA_F8F6F4_SSEJSM_SM_fSG_SH_NSA_17integral_constantINSA_4UMMA5MajorELST_1EEESU_NSR_INSS_7ScaleInELSV_0EEESW_EEEEEENSA_6LayoutISE_NSB_IJNSC_ILi0EEES10_S10_EEEEENSB_IJNSA_10UnderscoreES13_S13_EEEEENS7_6detail27Sm100ImplicitGemmTileTraitsINSA_13SM90_TMA_LOADENSA_14ComposedLayoutINSA_7SwizzleILi2ELi4ELi3EEENSA_18smem_ptr_flag_bitsILi8EEENSZ_INSB_IJSG_NSC_ILi8EEEEEENSB_IJSD_SG_EEEEEEEvEENS17_INSA_20SM90_TMA_LOAD_IM2COLENS19_INS1A_ILi3ELi4ELi3EEES1D_NSZ_INSB_IJSH_S1E_EEENSB_IJSD_SH_EEEEEEEvEEEENS_8epilogue10collective18CollectiveEpilogueINS1S_23Sm100TmaWarpSpecializedILi2ELi2ELi32ELb0ELb0EEEJSL_NSB_IJNSZ_ISG_SD_EES1X_EEESM_NSB_IJlNSB_IJSD_llEEES10_EEESM_S20_NS1S_6fusion15FusionCallbacksIS1W_NS21_17LinearCombinationISM_fSM_fLNS_15FloatRoundStyleE2EEESL_S1Y_JEEENSA_5SM1004TMEM4LOAD26SM100_TMEM_LOAD_16dp32b32xES18_NS19_IS1B_S1D_NSZ_INSB_IJS1E_SG_EEENSB_IJSG_SD_EEEEEEENSA_39AutoVectorizingCopyWithAssumedAlignmentILi128EEENSA_14SM90_TMA_STOREES2E_S2G_S2G_EEEvvEEEEvNT_6ParamsE)
	.align		4
        /*000c*/ 	.word	index@(__assertfail)
	.align		4
        /*0010*/ 	.word	0x00000000
	.align		4
        /*0014*/ 	.word	0xfffffffe
	.align		4
        /*0018*/ 	.word	0x00000000
	.align		4
        /*001c*/ 	.word	0xfffffffd
	.align		4
        /*0020*/ 	.word	0x00000000
	.align		4
        /*0024*/ 	.word	0xfffffffc


//--------------------- .nv.constant4             --------------------------
	.section	.nv.constant4,"a",@progbits
	.align	8
	.align		8
.nv.constant4:
        /*0000*/ 	.dword	__assertfail
	.align		8
        /*0008*/ 	.dword	__unnamed_1
	.align		8
        /*0010*/ 	.dword	__unnamed_2
	.align		8
        /*0018*/ 	.dword	_ZN39_INTERNAL_71f526b5_4_k_cu_296ddb99_30604cuda3std3__45__cpo5beginE
	.align		8
        /*0020*/ 	.dword	_ZN39_INTERNAL_71f526b5_4_k_cu_296ddb99_30604cuda3std3__45__cpo3endE
	.align		8
        /*0028*/ 	.dword	_ZN39_INTERNAL_71f526b5_4_k_cu_296ddb99_30604cuda3std3__45__cpo6cbeginE
	.align		8
        /*0030*/ 	.dword	_ZN39_INTERNAL_71f526b5_4_k_cu_296ddb99_30604cuda3std3__45__cpo4cendE
	.align		8
        /*0038*/ 	.dword	_ZN39_INTERNAL_71f526b5_4_k_cu_296ddb99_30604cuda3std3__441_GLOBAL__N__71f526b5_4_k_cu_296ddb99_30606ignoreE
	.align		8
        /*0040*/ 	.dword	_ZN39_INTERNAL_71f526b5_4_k_cu_296ddb99_30604cuda3std3__419piecewise_constructE
	.align		8
        /*0048*/ 	.dword	_ZN39_INTERNAL_71f526b5_4_k_cu_296ddb99_30604cuda3std3__48in_placeE
	.align		8
        /*0050*/ 	.dword	_ZN39_INTERNAL_71f526b5_4_k_cu_296ddb99_30604cuda3std6ranges3__45__cpo4swapE
	.align		8
        /*0058*/ 	.dword	_ZN39_INTERNAL_71f526b5_4_k_cu_296ddb99_30604cuda3std6ranges3__45__cpo9iter_moveE
	.align		8
        /*0060*/ 	.dword	_ZN39_INTERNAL_71f526b5_4_k_cu_296ddb99_30604cute7productE
	.align		8
        /*0068*/ 	.dword	_ZN39_INTERNAL_71f526b5_4_k_cu_296ddb99_30604cute1_E
	.align		8
        /*0070*/ 	.dword	$str$27
	.align		8
        /*0078*/ 	.dword	$str$28
	.align		8
        /*0080*/ 	.dword	$str$29
	.align		8
        /*0088*/ 	.dword	$str$30


//--------------------- .text._ZN7cutlass13device_kernelINS_4conv6kernel13ConvUniversalINS1_16ConvProblemShapeILNS1_8OperatorE2ELi2EEENS1_10collective14CollectiveConvINS1_47MainloopSm100TmaUmmaWarpSpecializedImplicitGemmILS5_2ELi34ELi2ELi1ELi2EN4cute5tupleIJNSA_1CILi1EEESD_SD_EEEEENSB_IJNSC_ILi64EEENSB_IJNSC_ILi128EEEEEENSB_IJNSC_ILi32EEEEEEEEENS_12float_e4m3_tESM_NSA_8TiledMMAINSA_8MMA_AtomIJNSA_10MMA_TraitsINSA_19SM100_MMA_F8F6F4_SSEJSM_SM_fSG_SH_NSA_17integral_constantINSA_4UMMA5MajorELST_1EEESU_NSR_INSS_7ScaleInELSV_0EEESW_EEEEEENSA_6LayoutISE_NSB_IJNSC_ILi0EEES10_S10_EEEEENSB_IJNSA_10UnderscoreES13_S13_EEEEENS7_6detail27Sm100ImplicitGemmTileTraitsINSA_13SM90_TMA_LOADENSA_14ComposedLayoutINSA_7SwizzleILi2ELi4ELi3EEENSA_18smem_ptr_flag_bitsILi8EEENSZ_INSB_IJSG_NSC_ILi8EEEEEENSB_IJSD_SG_EEEEEEEvEENS17_INSA_20SM90_TMA_LOAD_IM2COLENS19_INS1A_ILi3ELi4ELi3EEES1D_NSZ_INSB_IJSH_S1E_EEENSB_IJSD_SH_EEEEEEEvEEEENS_8epilogue10collective18CollectiveEpilogueINS1S_23Sm100TmaWarpSpecializedILi2ELi2ELi32ELb0ELb0EEEJSL_NSB_IJNSZ_ISG_SD_EES1X_EEESM_NSB_IJlNSB_IJSD_llEEES10_EEESM_S20_NS1S_6fusion15FusionCallbacksIS1W_NS21_17LinearCombinationISM_fSM_fLNS_15FloatRoundStyleE2EEESL_S1Y_JEEENSA_5SM1004TMEM4LOAD26SM100_TMEM_LOAD_16dp32b32xES18_NS19_IS1B_S1D_NSZ_INSB_IJS1E_SG_EEENSB_IJSG_SD_EEEEEEENSA_39AutoVectorizingCopyWithAssumedAlignmentILi128EEENSA_14SM90_TMA_STOREES2E_S2G_S2G_EEEvvEEEEvNT_6ParamsE --------------------------
	.section	.text._ZN7cutlass13device_kernelINS_4conv6kernel13ConvUniversalINS1_16ConvProblemShapeILNS1_8OperatorE2ELi2EEENS1_10collective14CollectiveConvINS1_47MainloopSm100TmaUmmaWarpSpecializedImplicitGemmILS5_2ELi34ELi2ELi1ELi2EN4cute5tupleIJNSA_1CILi1EEESD_SD_EEEEENSB_IJNSC_ILi64EEENSB_IJNSC_ILi128EEEEEENSB_IJNSC_ILi32EEEEEEEEENS_12float_e4m3_tESM_NSA_8TiledMMAINSA_8MMA_AtomIJNSA_10MMA_TraitsINSA_19SM100_MMA_F8F6F4_SSEJSM_SM_fSG_SH_NSA_17integral_constantINSA_4UMMA5MajorELST_1EEESU_NSR_INSS_7ScaleInELSV_0EEESW_EEEEEENSA_6LayoutISE_NSB_IJNSC_ILi0EEES10_S10_EEEEENSB_IJNSA_10UnderscoreES13_S13_EEEEENS7_6detail27Sm100ImplicitGemmTileTraitsINSA_13SM90_TMA_LOADENSA_14ComposedLayoutINSA_7SwizzleILi2ELi4ELi3EEENSA_18smem_ptr_flag_bitsILi8EEENSZ_INSB_IJSG_NSC_ILi8EEEEEENSB_IJSD_SG_EEEEEEEvEENS17_INSA_20SM90_TMA_LOAD_IM2COLENS19_INS1A_ILi3ELi4ELi3EEES1D_NSZ_INSB_IJSH_S1E_EEENSB_IJSD_SH_EEEEEEEvEEEENS_8epilogue10collective18CollectiveEpilogueINS1S_23Sm100TmaWarpSpecializedILi2ELi2ELi32ELb0ELb0EEEJSL_NSB_IJNSZ_ISG_SD_EES1X_EEESM_NSB_IJlNSB_IJSD_llEEES10_EEESM_S20_NS1S_6fusion15FusionCallbacksIS1W_NS21_17LinearCombinationISM_fSM_fLNS_15FloatRoundStyleE2EEESL_S1Y_JEEENSA_5SM1004TMEM4LOAD26SM100_TMEM_LOAD_16dp32b32xES18_NS19_IS1B_S1D_NSZ_INSB_IJS1E_SG_EEENSB_IJSG_SD_EEEEEEENSA_39AutoVectorizingCopyWithAssumedAlignmentILi128EEENSA_14SM90_TMA_STOREES2E_S2G_S2G_EEEvvEEEEvNT_6ParamsE,"ax",@progbits
	.align	128
.text._ZN7cutlass13device_kernelINS_4conv6kernel13ConvUniversalINS1_16ConvProblemShapeILNS1_8OperatorE2ELi2EEENS1_10collective14CollectiveConvINS1_47MainloopSm100TmaUmmaWarpSpecializedImplicitGemmILS5_2ELi34ELi2ELi1ELi2EN4cute5tupleIJNSA_1CILi1EEESD_SD_EEEEENSB_IJNSC_ILi64EEENSB_IJNSC_ILi128EEEEEENSB_IJNSC_ILi32EEEEEEEEENS_12float_e4m3_tESM_NSA_8TiledMMAINSA_8MMA_AtomIJNSA_10MMA_TraitsINSA_19SM100_MMA_F8F6F4_SSEJSM_SM_fSG_SH_NSA_17integral_constantINSA_4UMMA5MajorELST_1EEESU_NSR_INSS_7ScaleInELSV_0EEESW_EEEEEENSA_6LayoutISE_NSB_IJNSC_ILi0EEES10_S10_EEEEENSB_IJNSA_10UnderscoreES13_S13_EEEEENS7_6detail27Sm100ImplicitGemmTileTraitsINSA_13SM90_TMA_LOADENSA_14ComposedLayoutINSA_7SwizzleILi2ELi4ELi3EEENSA_18smem_ptr_flag_bitsILi8EEENSZ_INSB_IJSG_NSC_ILi8EEEEEENSB_IJSD_SG_EEEEEEEvEENS17_INSA_20SM90_TMA_LOAD_IM2COLENS19_INS1A_ILi3ELi4ELi3EEES1D_NSZ_INSB_IJSH_S1E_EEENSB_IJSD_SH_EEEEEEEvEEEENS_8epilogue10collective18CollectiveEpilogueINS1S_23Sm100TmaWarpSpecializedILi2ELi2ELi32ELb0ELb0EEEJSL_NSB_IJNSZ_ISG_SD_EES1X_EEESM_NSB_IJlNSB_IJSD_llEEES10_EEESM_S20_NS1S_6fusion15FusionCallbacksIS1W_NS21_17LinearCombinationISM_fSM_fLNS_15FloatRoundStyleE2EEESL_S1Y_JEEENSA_5SM1004TMEM4LOAD26SM100_TMEM_LOAD_16dp32b32xES18_NS19_IS1B_S1D_NSZ_INSB_IJS1E_SG_EEENSB_IJSG_SD_EEEEEEENSA_39AutoVectorizingCopyWithAssumedAlignmentILi128EEENSA_14SM90_TMA_STOREES2E_S2G_S2G_EEEvvEEEEvNT_6ParamsE:
        .type           _ZN7cutlass13device_kernelINS_4conv6kernel13ConvUniversalINS1_16ConvProblemShapeILNS1_8OperatorE2ELi2EEENS1_10collective14CollectiveConvINS1_47MainloopSm100TmaUmmaWarpSpecializedImplicitGemmILS5_2ELi34ELi2ELi1ELi2EN4cute5tupleIJNSA_1CILi1EEESD_SD_EEEEENSB_IJNSC_ILi64EEENSB_IJNSC_ILi128EEEEEENSB_IJNSC_ILi32EEEEEEEEENS_12float_e4m3_tESM_NSA_8TiledMMAINSA_8MMA_AtomIJNSA_10MMA_TraitsINSA_19SM100_MMA_F8F6F4_SSEJSM_SM_fSG_SH_NSA_17integral_constantINSA_4UMMA5MajorELST_1EEESU_NSR_INSS_7ScaleInELSV_0EEESW_EEEEEENSA_6LayoutISE_NSB_IJNSC_ILi0EEES10_S10_EEEEENSB_IJNSA_10UnderscoreES13_S13_EEEEENS7_6detail27Sm100ImplicitGemmTileTraitsINSA_13SM90_TMA_LOADENSA_14ComposedLayoutINSA_7SwizzleILi2ELi4ELi3EEENSA_18smem_ptr_flag_bitsILi8EEENSZ_INSB_IJSG_NSC_ILi8EEEEEENSB_IJSD_SG_EEEEEEEvEENS17_INSA_20SM90_TMA_LOAD_IM2COLENS19_INS1A_ILi3ELi4ELi3EEES1D_NSZ_INSB_IJSH_S1E_EEENSB_IJSD_SH_EEEEEEEvEEEENS_8epilogue10collective18CollectiveEpilogueINS1S_23Sm100TmaWarpSpecializedILi2ELi2ELi32ELb0ELb0EEEJSL_NSB_IJNSZ_ISG_SD_EES1X_EEESM_NSB_IJlNSB_IJSD_llEEES10_EEESM_S20_NS1S_6fusion15FusionCallbacksIS1W_NS21_17LinearCombinationISM_fSM_fLNS_15FloatRoundStyleE2EEESL_S1Y_JEEENSA_5SM1004TMEM4LOAD26SM100_TMEM_LOAD_16dp32b32xES18_NS19_IS1B_S1D_NSZ_INSB_IJS1E_SG_EEENSB_IJSG_SD_EEEEEEENSA_39AutoVectorizingCopyWithAssumedAlignmentILi128EEENSA_14SM90_TMA_STOREES2E_S2G_S2G_EEEvvEEEEvNT_6ParamsE,@function
        .size           _ZN7cutlass13device_kernelINS_4conv6kernel13ConvUniversalINS1_16ConvProblemShapeILNS1_8OperatorE2ELi2EEENS1_10collective14CollectiveConvINS1_47MainloopSm100TmaUmmaWarpSpecializedImplicitGemmILS5_2ELi34ELi2ELi1ELi2EN4cute5tupleIJNSA_1CILi1EEESD_SD_EEEEENSB_IJNSC_ILi64EEENSB_IJNSC_ILi128EEEEEENSB_IJNSC_ILi32EEEEEEEEENS_12float_e4m3_tESM_NSA_8TiledMMAINSA_8MMA_AtomIJNSA_10MMA_TraitsINSA_19SM100_MMA_F8F6F4_SSEJSM_SM_fSG_SH_NSA_17integral_constantINSA_4UMMA5MajorELST_1EEESU_NSR_INSS_7ScaleInELSV_0EEESW_EEEEEENSA_6LayoutISE_NSB_IJNSC_ILi0EEES10_S10_EEEEENSB_IJNSA_10UnderscoreES13_S13_EEEEENS7_6detail27Sm100ImplicitGemmTileTraitsINSA_13SM90_TMA_LOADENSA_14ComposedLayoutINSA_7SwizzleILi2ELi4ELi3EEENSA_18smem_ptr_flag_bitsILi8EEENSZ_INSB_IJSG_NSC_ILi8EEEEEENSB_IJSD_SG_EEEEEEEvEENS17_INSA_20SM90_TMA_LOAD_IM2COLENS19_INS1A_ILi3ELi4ELi3EEES1D_NSZ_INSB_IJSH_S1E_EEENSB_IJSD_SH_EEEEEEEvEEEENS_8epilogue10collective18CollectiveEpilogueINS1S_23Sm100TmaWarpSpecializedILi2ELi2ELi32ELb0ELb0EEEJSL_NSB_IJNSZ_ISG_SD_EES1X_EEESM_NSB_IJlNSB_IJSD_llEEES10_EEESM_S20_NS1S_6fusion15FusionCallbacksIS1W_NS21_17LinearCombinationISM_fSM_fLNS_15FloatRoundStyleE2EEESL_S1Y_JEEENSA_5SM1004TMEM4LOAD26SM100_TMEM_LOAD_16dp32b32xES18_NS19_IS1B_S1D_NSZ_INSB_IJS1E_SG_EEENSB_IJSG_SD_EEEEEEENSA_39AutoVectorizingCopyWithAssumedAlignmentILi128EEENSA_14SM90_TMA_STOREES2E_S2G_S2G_EEEvvEEEEvNT_6ParamsE,(.L_x_224 - _ZN7cutlass13device_kernelINS_4conv6kernel13ConvUniversalINS1_16ConvProblemShapeILNS1_8OperatorE2ELi2EEENS1_10collective14CollectiveConvINS1_47MainloopSm100TmaUmmaWarpSpecializedImplicitGemmILS5_2ELi34ELi2ELi1ELi2EN4cute5tupleIJNSA_1CILi1EEESD_SD_EEEEENSB_IJNSC_ILi64EEENSB_IJNSC_ILi128EEEEEENSB_IJNSC_ILi32EEEEEEEEENS_12float_e4m3_tESM_NSA_8TiledMMAINSA_8MMA_AtomIJNSA_10MMA_TraitsINSA_19SM100_MMA_F8F6F4_SSEJSM_SM_fSG_SH_NSA_17integral_constantINSA_4UMMA5MajorELST_1EEESU_NSR_INSS_7ScaleInELSV_0EEESW_EEEEEENSA_6LayoutISE_NSB_IJNSC_ILi0EEES10_S10_EEEEENSB_IJNSA_10UnderscoreES13_S13_EEEEENS7_6detail27Sm100ImplicitGemmTileTraitsINSA_13SM90_TMA_LOADENSA_14ComposedLayoutINSA_7SwizzleILi2ELi4ELi3EEENSA_18smem_ptr_flag_bitsILi8EEENSZ_INSB_IJSG_NSC_ILi8EEEEEENSB_IJSD_SG_EEEEEEEvEENS17_INSA_20SM90_TMA_LOAD_IM2COLENS19_INS1A_ILi3ELi4ELi3EEES1D_NSZ_INSB_IJSH_S1E_EEENSB_IJSD_SH_EEEEEEEvEEEENS_8epilogue10collective18CollectiveEpilogueINS1S_23Sm100TmaWarpSpecializedILi2ELi2ELi32ELb0ELb0EEEJSL_NSB_IJNSZ_ISG_SD_EES1X_EEESM_NSB_IJlNSB_IJSD_llEEES10_EEESM_S20_NS1S_6fusion15FusionCallbacksIS1W_NS21_17LinearCombinationISM_fSM_fLNS_15FloatRoundStyleE2EEESL_S1Y_JEEENSA_5SM1004TMEM4LOAD26SM100_TMEM_LOAD_16dp32b32xES18_NS19_IS1B_S1D_NSZ_INSB_IJS1E_SG_EEENSB_IJSG_SD_EEEEEEENSA_39AutoVectorizingCopyWithAssumedAlignmentILi128EEENSA_14SM90_TMA_STOREES2E_S2G_S2G_EEEvvEEEEvNT_6ParamsE)
        .other          _ZN7cutlass13device_kernelINS_4conv6kernel13ConvUniversalINS1_16ConvProblemShapeILNS1_8OperatorE2ELi2EEENS1_10collective14CollectiveConvINS1_47MainloopSm100TmaUmmaWarpSpecializedImplicitGemmILS5_2ELi34ELi2ELi1ELi2EN4cute5tupleIJNSA_1CILi1EEESD_SD_EEEEENSB_IJNSC_ILi64EEENSB_IJNSC_ILi128EEEEEENSB_IJNSC_ILi32EEEEEEEEENS_12float_e4m3_tESM_NSA_8TiledMMAINSA_8MMA_AtomIJNSA_10MMA_TraitsINSA_19SM100_MMA_F8F6F4_SSEJSM_SM_fSG_SH_NSA_17integral_constantINSA_4UMMA5MajorELST_1EEESU_NSR_INSS_7ScaleInELSV_0EEESW_EEEEEENSA_6LayoutISE_NSB_IJNSC_ILi0EEES10_S10_EEEEENSB_IJNSA_10UnderscoreES13_S13_EEEEENS7_6detail27Sm100ImplicitGemmTileTraitsINSA_13SM90_TMA_LOADENSA_14ComposedLayoutINSA_7SwizzleILi2ELi4ELi3EEENSA_18smem_ptr_flag_bitsILi8EEENSZ_INSB_IJSG_NSC_ILi8EEEEEENSB_IJSD_SG_EEEEEEEvEENS17_INSA_20SM90_TMA_LOAD_IM2COLENS19_INS1A_ILi3ELi4ELi3EEES1D_NSZ_INSB_IJSH_S1E_EEENSB_IJSD_SH_EEEEEEEvEEEENS_8epilogue10collective18CollectiveEpilogueINS1S_23Sm100TmaWarpSpecializedILi2ELi2ELi32ELb0ELb0EEEJSL_NSB_IJNSZ_ISG_SD_EES1X_EEESM_NSB_IJlNSB_IJSD_llEEES10_EEESM_S20_NS1S_6fusion15FusionCallbacksIS1W_NS21_17LinearCombinationISM_fSM_fLNS_15FloatRoundStyleE2EEESL_S1Y_JEEENSA_5SM1004TMEM4LOAD26SM100_TMEM_LOAD_16dp32b32xES18_NS19_IS1B_S1D_NSZ_INSB_IJS1E_SG_EEENSB_IJSG_SD_EEEEEEENSA_39AutoVectorizingCopyWithAssumedAlignmentILi128EEENSA_14SM90_TMA_STOREES2E_S2G_S2G_EEEvvEEEEvNT_6ParamsE,@"STO_CUDA_ENTRY STV_DEFAULT"
_ZN7cutlass13device_kernelINS_4conv6kernel13ConvUniversalINS1_16ConvProblemShapeILNS1_8OperatorE2ELi2EEENS1_10collective14CollectiveConvINS1_47MainloopSm100TmaUmmaWarpSpecializedImplicitGemmILS5_2ELi34ELi2ELi1ELi2EN4cute5tupleIJNSA_1CILi1EEESD_SD_EEEEENSB_IJNSC_ILi64EEENSB_IJNSC_ILi128EEEEEENSB_IJNSC_ILi32EEEEEEEEENS_12float_e4m3_tESM_NSA_8TiledMMAINSA_8MMA_AtomIJNSA_10MMA_TraitsINSA_19SM100_MMA_F8F6F4_SSEJSM_SM_fSG_SH_NSA_17integral_constantINSA_4UMMA5MajorELST_1EEESU_NSR_INSS_7ScaleInELSV_0EEESW_EEEEEENSA_6LayoutISE_NSB_IJNSC_ILi0EEES10_S10_EEEEENSB_IJNSA_10UnderscoreES13_S13_EEEEENS7_6detail27Sm100ImplicitGemmTileTraitsINSA_13SM90_TMA_LOADENSA_14ComposedLayoutINSA_7SwizzleILi2ELi4ELi3EEENSA_18smem_ptr_flag_bitsILi8EEENSZ_INSB_IJSG_NSC_ILi8EEEEEENSB_IJSD_SG_EEEEEEEvEENS17_INSA_20SM90_TMA_LOAD_IM2COLENS19_INS1A_ILi3ELi4ELi3EEES1D_NSZ_INSB_IJSH_S1E_EEENSB_IJSD_SH_EEEEEEEvEEEENS_8epilogue10collective18CollectiveEpilogueINS1S_23Sm100TmaWarpSpecializedILi2ELi2ELi32ELb0ELb0EEEJSL_NSB_IJNSZ_ISG_SD_EES1X_EEESM_NSB_IJlNSB_IJSD_llEEES10_EEESM_S20_NS1S_6fusion15FusionCallbacksIS1W_NS21_17LinearCombinationISM_fSM_fLNS_15FloatRoundStyleE2EEESL_S1Y_JEEENSA_5SM1004TMEM4LOAD26SM100_TMEM_LOAD_16dp32b32xES18_NS19_IS1B_S1D_NSZ_INSB_IJS1E_SG_EEENSB_IJSG_SD_EEEEEEENSA_39AutoVectorizingCopyWithAssumedAlignmentILi128EEENSA_14SM90_TMA_STOREES2E_S2G_S2G_EEEvvEEEEvNT_6ParamsE:
[----:B------:R-:W1:Y:S01]  /*0000*/  LDC R1, c[0x0][0x37c] ;  /* 0x0000df00ff017b82 */ /* 0x000e620000000800 */
[----:B------:R-:W2:Y:S01]  /*0010*/  S2R R92, SR_TID.X ;  /* 0x00000000005c7919 */ /* 0x000ea20000002100 */
[----:B------:R-:W3:Y:S01]  /*0020*/  LDCU.64 UR8, c[0x0][0x890] ;  /* 0x00011200ff0877ac */ /* 0x000ee20008000a00 */
[----:B-1----:R-:W-:Y:S01]  /*0030*/  VIADD R1, R1, 0xfffffff8 ;  /* 0xfffffff801017836 */ /* 0x002fe20000000000 */
[----:B------:R-:W-:Y:S02]  /*0040*/  PRMT R94, RZ, 0x7610, R94 ;  /* 0x00007610ff5e7816 */ /* 0x000fe4000000005e */
[----:B------:R-:W-:Y:S01]  /*0050*/  ELECT P3, URZ, PT ;  /* 0x0000000000ff782f */ /* 0x000fe20003860000 */
[----:B---3--:R-:W-:-:S04]  /*0060*/  UISETP.NE.U32.AND UP0, UPT, UR8, URZ, UPT ;  /* 0x000000ff0800728c */ /* 0x008fc8000bf05070 */
[----:B------:R-:W-:Y:S01]  /*0070*/  UISETP.NE.AND.EX UP0, UPT, UR9, URZ, UPT, UP0 ;  /* 0x000000ff0900728c */ /* 0x000fe2000bf05300 */
[----:B--2---:R-:W-:-:S05]  /*0080*/  SHF.R.U32.HI R95, RZ, 0x5, R92 ;  /* 0x00000005ff5f7819 */ /* 0x004fca000001165c */
[----:B------:R-:W1:Y:S02]  /*0090*/  SHFL.IDX PT, R0, R95, RZ, 0x1f ;  /* 0x00001fff5f007589 */ /* 0x000e6400000e0000 */
[----:B-1----:R-:W-:Y:S01]  /*00a0*/  R2UR UR18, R0 ;  /* 0x00000000001272ca */ /* 0x002fe200000e0000 */
[----:B------:R-:W-:-:S14]  /*00b0*/  BRA.U UP0, `(.L_x_0) ;  /* 0x0000000100307547 */ /* 0x000fdc000b800000 */
[----:B------:R-:W1:Y:S02]  /*00c0*/  LDCU.64 UR4, c[0x0][0x888] ;  /* 0x00011100ff0477ac */ /* 0x000e640008000a00 */
[----:B-1----:R-:W-:-:S04]  /*00d0*/  UISETP.NE.U32.AND UP0, UPT, UR4, URZ, UPT ;  /* 0x000000ff0400728c */ /* 0x002fc8000bf05070 */
[----:B------:R-:W-:-:S09]  /*00e0*/  UISETP.NE.AND.EX UP0, UPT, UR5, URZ, UPT, UP0 ;  /* 0x000000ff0500728c */ /* 0x000fd2000bf05300 */
[----:B------:R-:W-:Y:S05]  /*00f0*/  BRA.U !UP0, `(.L_x_1) ;  /* 0x0000000108147547 */ /* 0x000fea000b800000 */
[----:B------:R-:W1:Y:S01]  /*0100*/  LDC.64 R2, c[0x0][0x888] ;  /* 0x00022200ff027b82 */ /* 0x000e620000000a00 */
[----:B------:R-:W1:Y:S02]  /*0110*/  LDCU.64 UR4, c[0x0][0x358] ;  /* 0x00006b00ff0477ac */ /* 0x000e640008000a00 */
[----:B-1----:R1:W5:Y:S01]  /*0120*/  LDG.E R41, desc[UR4][R2.64] ;  /* 0x0000000402297981 */ /* 0x002362000c1e1900 */
[----:B------:R-:W-:Y:S01]  /*0130*/  HFMA2 R94, -RZ, RZ, 0, 5.9604644775390625e-08 ;  /* 0x00000001ff5e7431 */ /* 0x000fe200000001ff */
[----:B------:R-:W-:Y:S05]  /*0140*/  BRA `(.L_x_0) ;  /* 0x00000000000c7947 */ /* 0x000fea0003800000 */
.L_x_1:
[----:B------:R-:W1:Y:S01]  /*0150*/  LDCU UR4, c[0x0][0x880] ;  /* 0x00011000ff0477ac */ /* 0x000e620008000800 */
[----:B------:R-:W-:Y:S01]  /*0160*/  HFMA2 R94, -RZ, RZ, 0, 5.9604644775390625e-08 ;  /* 0x00000001ff5e7431 */ /* 0x000fe200000001ff */
[----:B-1----:R-:W-:-:S07]  /*0170*/  MOV R41, UR4 ;  /* 0x0000000400297c02 */ /* 0x002fce0008000f00 */
.L_x_0:
[----:B------:R-:W2:Y:S02]  /*0180*/  LDCU.64 UR4, c[0x0][0x8b0] ;  /* 0x00011600ff0477ac */ /* 0x000ea40008000a00 */
[----:B--2---:R-:W-:-:S04]  /*0190*/  UISETP.NE.U32.AND UP0, UPT, UR4, URZ, UPT ;  /* 0x000000ff0400728c */ /* 0x004fc8000bf05070 */
[----:B------:R-:W-:-:S09]  /*01a0*/  UISETP.NE.AND.EX UP0, UPT, UR5, URZ, UPT, UP0 ;  /* 0x000000ff0500728c */ /* 0x000fd2000bf05300 */
[----:B------:R-:W-:Y:S05]  /*01b0*/  BRA.U UP0, `(.L_x_2) ;  /* 0x0000000100287547 */ /* 0x000fea000b800000 */
[----:B------:R-:W2:Y:S02]  /*01c0*/  LDCU.64 UR4, c[0x0][0x8a8] ;  /* 0x00011500ff0477ac */ /* 0x000ea40008000a00 */
[----:B--2---:R-:W-:-:S04]  /*01d0*/  UISETP.NE.U32.AND UP0, UPT, UR4, URZ, UPT ;  /* 0x000000ff0400728c */ /* 0x004fc8000bf05070 */
[----:B------:R-:W-:-:S09]  /*01e0*/  UISETP.NE.AND.EX UP0, UPT, UR5, URZ, UPT, UP0 ;  /* 0x000000ff0500728c */ /* 0x000fd2000bf05300 */
[----:B------:R-:W-:Y:S05]  /*01f0*/  BRA.U !UP0, `(.L_x_3) ;  /* 0x0000000108107547 */ /* 0x000fea000b800000 */
[----:B------:R-:W2:Y:S01]  /*0200*/  LDC.64 R38, c[0x0][0x8a8] ;  /* 0x00022a00ff267b82 */ /* 0x000ea20000000a00 */
[----:B------:R-:W2:Y:S02]  /*0210*/  LDCU.64 UR4, c[0x0][0x358] ;  /* 0x00006b00ff0477ac */ /* 0x000ea40008000a00 */
[----:B--2---:R2:W5:Y:S01]  /*0220*/  LDG.E R38, desc[UR4][R38.64] ;  /* 0x0000000426267981 */ /* 0x004562000c1e1900 */
[----:B------:R-:W-:Y:S05]  /*0230*/  BRA `(.L_x_2) ;  /* 0x0000000000087947 */ /* 0x000fea0003800000 */
.L_x_3:
[----:B------:R-:W2:Y:S02]  /*0240*/  LDCU UR4, c[0x0][0x8a0] ;  /* 0x00011400ff0477ac */ /* 0x000ea40008000800 */
[----:B--2---:R-:W-:Y:S02]  /*0250*/  MOV R38, UR4 ;  /* 0x0000000400267c02 */ /* 0x004fe40008000f00 */
.L_x_2:
[----:B------:R-:W-:Y:S01]  /*0260*/  IMAD.U32 R0, RZ, RZ, UR18 ;  /* 0x00000012ff007e24 */ /* 0x000fe2000f8e00ff */
[----:B------:R-:W-:Y:S04]  /*0270*/  BSSY.RECONVERGENT B0, `(.L_x_4) ;  /* 0x000000c000007945 */ /* 0x000fe80003800200 */
[C---:B------:R-:W-:Y:S02]  /*0280*/  ISETP.NE.OR P1, PT, R0.reuse, 0x1, !P3 ;  /* 0x000000010000780c */ /* 0x040fe40005f25670 */
[----:B------:R-:W-:-:S11]  /*0290*/  ISETP.NE.OR P0, PT, R0, 0x3, !P3 ;  /* 0x000000030000780c */ /* 0x000fd60005f05670 */
[----:B------:R-:W-:Y:S05]  /*02a0*/  @P1 BRA `(.L_x_5) ;  /* 0x0000000000201947 */ /* 0x000fea0003800000 */
[----:B------:R-:W3:Y:S02]  /*02b0*/  LDCU.64 UR4, c[0x0][0x348] ;  /* 0x00006900ff0477ac */ /* 0x000ee40008000a00 */
[----:B---3--:R-:W-:Y:S02]  /*02c0*/  UIADD3 UR6, UP1, UPT, UR4, 0x80, URZ ;  /* 0x0000008004067890 */ /* 0x008fe4000ff3e0ff */
[----:B------:R-:W-:Y:S02]  /*02d0*/  UIADD3 UR4, UP0, UPT, UR4, 0x180, URZ ;  /* 0x0000018004047890 */ /* 0x000fe4000ff1e0ff */
[----:B------:R-:W-:Y:S02]  /*02e0*/  UIADD3.X UR7, UPT, UPT, URZ, UR5, URZ, UP1, !UPT ;  /* 0x00000005ff077290 */ /* 0x000fe40008ffe4ff */
[----:B------:R-:W-:-:S07]  /*02f0*/  UIADD3.X UR5, UPT, UPT, URZ, UR5, URZ, UP0, !UPT ;  /* 0x00000005ff057290 */ /* 0x000fce00087fe4ff */
[----:B------:R3:W-:Y:S02]  /*0300*/  UTMACCTL.PF [UR6] ;  /* 0x00000000060079b9 */ /* 0x0007e40008040000 */
[----:B------:R3:W-:Y:S02]  /*0310*/  UTMACCTL.PF [UR4] ;  /* 0x00000000040079b9 */ /* 0x0007e40008040000 */
[----:B---3--:R-:W-:Y:S01]  /*0320*/  NOP ;  /* 0x0000000000007918 */ /* 0x008fe20000000000 */
.L_x_5:
[----:B------:R-:W-:Y:S05]  /*0330*/  BSYNC.RECONVERGENT B0 ;  /* 0x0000000000007941 */ /* 0x000fea0003800200 */
.L_x_4:
[----:B------:R-:W-:Y:S04]  /*0340*/  BSSY.RECONVERGENT B0, `(.L_x_6) ;  /* 0x000000a000007945 */ /* 0x000fe80003800200 */
        /* <DEDUP_REMOVED lines=9> */
.L_x_7:
[----:B------:R-:W-:Y:S05]  /*03e0*/  BSYNC.RECONVERGENT B0 ;  /* 0x0000000000007941 */ /* 0x000fea0003800200 */
.L_x_6:
[----:B------:R-:W3:Y:S01]  /*03f0*/  LDCU.64 UR4, c[0x0][0x888] ;  /* 0x00011100ff0477ac */ /* 0x000ee20008000a00 */
[----:B------:R-:W-:Y:S02]  /*0400*/  UISETP.EQ.U32.AND UP2, UPT, UR8, URZ, UPT ;  /* 0x000000ff0800728c */ /* 0x000fe4000bf42070 */
[----:B------:R-:W-:Y:S02]  /*0410*/  UPLOP3.LUT UP3, UPT, UPT, UPT, UPT, 0x80, 0x8 ;  /* 0x000000000008789c */ /* 0x000fe40003f6f070 */
[----:B---3--:R-:W-:-:S04]  /*0420*/  UISETP.NE.U32.AND UP0, UPT, UR4, URZ, UPT ;  /* 0x000000ff0400728c */ /* 0x008fc8000bf05070 */
[----:B------:R-:W-:-:S04]  /*0430*/  UISETP.NE.AND.EX UP1, UPT, UR5, URZ, UPT, UP0 ;  /* 0x000000ff0500728c */ /* 0x000fc8000bf25300 */
[----:B------:R-:W-:-:S04]  /*0440*/  UISETP.EQ.OR.EX UP4, UPT, UR9, URZ, !UP1, UP2 ;  /* 0x000000ff0900728c */ /* 0x000fc8000cf82720 */
[----:B------:R-:W-:-:S06]  /*0450*/  UP2UR UR4, UPR, URZ, 0x10 ;  /* 0x00000010ff047883 */ /* 0x000fcc0008000000 */
[----:B------:R-:W-:Y:S01]  /*0460*/  MOV R97, UR4 ;  /* 0x0000000400617c02 */ /* 0x000fe20008000f00 */
[----:B------:R-:W-:Y:S06]  /*0470*/  BRA.U !UP4, `(.L_x_8) ;  /* 0x000000010c207547 */ /* 0x000fec000b800000 */
[----:B------:R-:W-:Y:S01]  /*0480*/  UISETP.NE.U32.AND UP2, UPT, UR8, URZ, UPT ;  /* 0x000000ff0800728c */ /* 0x000fe2000bf45070 */
[----:B-----5:R-:W-:Y:S01]  /*0490*/  FSETP.NEU.AND P0, PT, R41, RZ, PT ;  /* 0x000000ff2900720b */ /* 0x020fe20003f0d000 */
[----:B------:R-:W-:Y:S02]  /*04a0*/  USEL UR4, URZ, 0xffffffff, UP1 ;  /* 0xffffffffff047887 */ /* 0x000fe40008800000 */
[----:B------:R-:W-:-:S10]  /*04b0*/  UISETP.NE.AND.EX UP2, UPT, UR9, URZ, UPT, UP2 ;  /* 0x000000ff0900728c */ /* 0x000fd4000bf45320 */
[----:B------:R-:W-:Y:S01]  /*04c0*/  VOTEU.ANY UP0, P0 ;  /* 0x0000000000ff7886 */ /* 0x000fe20000000100 */
[----:B------:R-:W-:-:S04]  /*04d0*/  @!UP2 USEL UR4, URZ, 0xffffffff, UP0 ;  /* 0xffffffffff04a887 */ /* 0x000fc80008000000 */
[----:B------:R-:W-:-:S04]  /*04e0*/  ULOP3.LUT UR4, UR4, 0x1, URZ, 0xc0, !UPT ;  /* 0x0000000104047892 */ /* 0x000fc8000f8ec0ff */
[----:B------:R-:W-:-:S11]  /*04f0*/  UISETP.NE.U32.AND UP3, UPT, UR4, 0x1, UPT ;  /* 0x000000010400788c */ /* 0x000fd6000bf65070 */
.L_x_8:
[----:B-1----:R-:W1:Y:S01]  /*0500*/  SHFL.IDX PT, R2, R95, RZ, 0x1f ;  /* 0x00001fff5f027589 */ /* 0x002e6200000e0000 */
[----:B------:R-:W-:-:S04]  /*0510*/  UISETP.NE.AND UP0, UPT, UR18, 0x2, UPT ;  /* 0x000000021200788c */ /* 0x000fc8000bf05270 */
[----:B------:R-:W-:Y:S01]  /*0520*/  USEL UR49, URZ, 0x1, UP0 ;  /* 0x00000001ff317887 */ /* 0x000fe20008000000 */
[----:B-1----:R-:W-:-:S13]  /*0530*/  ISETP.NE.AND P0, PT, R2, RZ, PT ;  /* 0x000000ff0200720c */ /* 0x002fda0003f05270 */
[----:B------:R-:W-:Y:S05]  /*0540*/  @P0 BRA `(.L_x_9) ;  /* 0x0000000400440947 */ /* 0x000fea0003800000 */
[----:B------:R-:W-:Y:S01]  /*0550*/  ELECT P0, URZ, PT ;  /* 0x0000000000ff782f */ /* 0x000fe20003800000 */
[----:B------:R-:W-:-:S12]  /*0560*/  BSSY.RECONVERGENT B0, `(.L_x_9) ;  /* 0x000004f000007945 */ /* 0x000fd80003800200 */
[----:B------:R-:W-:Y:S05]  /*0570*/  @!P0 BRA `(.L_x_10) ;  /* 0x0000000400348947 */ /* 0x000fea0003800000 */
[----:B------:R-:W1:Y:S01]  /*0580*/  S2UR UR4, SR_CgaCtaId ;  /* 0x00000000000479c3 */ /* 0x000e620000008800 */
[----:B------:R-:W-:Y:S01]  /*0590*/  UMOV UR5, 0x400 ;  /* 0x0000040000057882 */ /* 0x000fe20000000000 */
[----:B------:R-:W-:Y:S02]  /*05a0*/  UMOV UR6, 0x1 ;  /* 0x0000000100067882 */ /* 0x000fe40000000000 */
[----:B------:R-:W-:-:S04]  /*05b0*/  UIADD3 UR6, UPT, UPT, -UR6, 0x100000, URZ ;  /* 0x0010000006067890 */ /* 0x000fc8000fffe1ff */
[----:B------:R-:W-:Y:S02]  /*05c0*/  USHF.L.U32 UR7, UR6, 0xb, URZ ;  /* 0x0000000b06077899 */ /* 0x000fe400080006ff */
[----:B------:R-:W-:Y:S02]  /*05d0*/  USHF.L.U32 UR6, UR6, 0x1, URZ ;  /* 0x0000000106067899 */ /* 0x000fe400080006ff */
[----:B-1----:R-:W-:Y:S01]  /*05e0*/  ULEA UR4, UR4, UR5, 0x18 ;  /* 0x0000000504047291 */ /* 0x002fe2000f8ec0ff */
[----:B------:R-:W1:Y:S11]  /*05f0*/  FENCE.VIEW.ASYNC.S ;  /* 0x00000000000073c6 */ /* 0x000e760000000000 */
[----:B-1----:R1:W3:Y:S01]  /*0600*/  SYNCS.EXCH.64 URZ, [UR4], UR6 ;  /* 0x0000000604ff75b2 */ /* 0x0022e20008000100 */
[----:B------:R1:W4:Y:S01]  /*0610*/  SYNCS.EXCH.64 URZ, [UR4+0x110], UR6 ;  /* 0x0001100604ff75b2 */ /* 0x0003220008000100 */
[----:B------:R1:W1:Y:S01]  /*0620*/  SYNCS.EXCH.64 URZ, [UR4+0x8], UR6 ;  /* 0x0000080604ff75b2 */ /* 0x0002620008000100 */
        /* <DEDUP_REMOVED lines=65> */
[----:B---34-:R-:W-:Y:S01]  /*0a40*/  NOP ;  /* 0x0000000000007918 */ /* 0x018fe20000000000 */
.L_x_10:
[----:B-1----:R-:W-:Y:S05]  /*0a50*/  BSYNC.RECONVERGENT B0 ;  /* 0x0000000000007941 */ /* 0x002fea0003800200 */
.L_x_9:
[----:B------:R-:W1:Y:S01]  /*0a60*/  SHFL.IDX PT, R2, R95, RZ, 0x1f ;  /* 0x00001fff5f027589 */ /* 0x000e6200000e0000 */
[----:B------:R-:W-:Y:S01]  /*0a70*/  NOP ;  /* 0x0000000000007918 */ /* 0x000fe20000000000 */
[----:B-1----:R-:W-:-:S13]  /*0a80*/  ISETP.NE.AND P0, PT, R2, 0x1, PT ;  /* 0x000000010200780c */ /* 0x002fda0003f05270 */
[----:B------:R-:W-:Y:S05]  /*0a90*/  @P0 BRA `(.L_x_11) ;  /* 0x0000000000480947 */ /* 0x000fea0003800000 */
[----:B------:R-:W1:Y:S01]  /*0aa0*/  S2UR UR4, SR_CgaCtaId ;  /* 0x00000000000479c3 */ /* 0x000e620000008800 */
[----:B------:R-:W-:Y:S01]  /*0ab0*/  UMOV UR5, 0x400 ;  /* 0x0000040000057882 */ /* 0x000fe20000000000 */
[----:B------:R-:W-:Y:S01]  /*0ac0*/  UMOV UR8, 0x20 ;  /* 0x0000002000087882 */ /* 0x000fe20000000000 */
[----:B------:R-:W-:Y:S01]  /*0ad0*/  UMOV UR6, 0x80 ;  /* 0x0000008000067882 */ /* 0x000fe20000000000 */
[----:B------:R-:W-:-:S04]  /*0ae0*/  UIADD3 UR8, UPT, UPT, -UR8, 0x100000, URZ ;  /* 0x0010000008087890 */ /* 0x000fc8000fffe1ff */
[----:B------:R-:W-:Y:S02]  /*0af0*/  USHF.L.U32 UR9, UR8, 0xb, URZ ;  /* 0x0000000b08097899 */ /* 0x000fe400080006ff */
[----:B------:R-:W-:Y:S02]  /*0b00*/  USHF.L.U32 UR8, UR8, 0x1, URZ ;  /* 0x0000000108087899 */ /* 0x000fe400080006ff */
[----:B------:R-:W-:-:S04]  /*0b10*/  UIADD3 UR6, UPT, UPT, -UR6, 0x100000, URZ ;  /* 0x0010000006067890 */ /* 0x000fc8000fffe1ff */
[----:B------:R-:W-:Y:S02]  /*0b20*/  USHF.L.U32 UR7, UR6, 0xb, URZ ;  /* 0x0000000b06077899 */ /* 0x000fe400080006ff */
[----:B------:R-:W-:Y:S01]  /*0b30*/  USHF.L.U32 UR6, UR6, 0x1, URZ ;  /* 0x0000000106067899 */ /* 0x000fe200080006ff */
[----:B------:R-:W-:Y:S01]  /*0b40*/  ELECT P0, URZ, PT ;  /* 0x0000000000ff782f */ /* 0x000fe20003800000 */
[----:B-1----:R-:W-:Y:S01]  /*0b50*/  ULEA UR4, UR4, UR5, 0x18 ;  /* 0x0000000504047291 */ /* 0x002fe2000f8ec0ff */
[----:B------:R-:W1:Y:S11]  /*0b60*/  FENCE.VIEW.ASYNC.S ;  /* 0x00000000000073c6 */ /* 0x000e760000000000 */
[----:B-1----:R1:W3:Y:S01]  /*0b70*/  SYNCS.EXCH.64 URZ, [UR4+0x220], UR8 ;  /* 0x0002200804ff75b2 */ /* 0x0022e20008000100 */
[----:B------:R1:W4:Y:S01]  /*0b80*/  SYNCS.EXCH.64 URZ, [UR4+0x230], UR6 ;  /* 0x0002300604ff75b2 */ /* 0x0003220008000100 */
[----:B------:R1:W1:Y:S01]  /*0b90*/  SYNCS.EXCH.64 URZ, [UR4+0x228], UR8 ;  /* 0x0002280804ff75b2 */ /* 0x0002620008000100 */
[----:B------:R1:W1:Y:S01]  /*0ba0*/  SYNCS.EXCH.64 URZ, [UR4+0x238], UR6 ;  /* 0x0002380604ff75b2 */ /* 0x0002620008000100 */
[----:B------:R-:W-:Y:S01]  /*0bb0*/  NOP ;  /* 0x0000000000007918 */ /* 0x000fe20000000000 */
.L_x_11:
[----:B------:R-:W2:Y:S01]  /*0bc0*/  SHFL.IDX PT, R2, R95, RZ, 0x1f ;  /* 0x00001fff5f027589 */ /* 0x000ea200000e0000 */
[----:B------:R-:W-:Y:S01]  /*0bd0*/  NOP ;  /* 0x0000000000007918 */ /* 0x000fe20000000000 */
[----:B--2---:R-:W-:-:S13]  /*0be0*/  ISETP.NE.AND P0, PT, R2, 0x3, PT ;  /* 0x000000030200780c */ /* 0x004fda0003f05270 */
[----:B------:R-:W-:Y:S05]  /*0bf0*/  @P0 BRA `(.L_x_12) ;  /* 0x0000000000300947 */ /* 0x000fea0003800000 */
[----:B-1----:R-:W1:Y:S01]  /*0c00*/  S2UR UR6, SR_CgaCtaId ;  /* 0x00000000000679c3 */ /* 0x002e620000008800 */
[----:B------:R-:W-:Y:S01]  /*0c10*/  UMOV UR4, 0x400 ;  /* 0x0000040000047882 */ /* 0x000fe20000000000 */
[----:B------:R-:W-:Y:S01]  /*0c20*/  UMOV UR5, 0x20 ;  /* 0x0000002000057882 */ /* 0x000fe20000000000 */
[----:B------:R-:W-:Y:S01]  /*0c30*/  ELECT P0, URZ, PT ;  /* 0x0000000000ff782f */ /* 0x000fe20003800000 */
[----:B-1----:R-:W-:Y:S02]  /*0c40*/  ULEA UR6, UR6, UR4, 0x18 ;  /* 0x0000000406067291 */ /* 0x002fe4000f8ec0ff */
[----:B------:R-:W-:-:S04]  /*0c50*/  UIADD3 UR4, UPT, UPT, -UR5, 0x100000, URZ ;  /* 0x0010000005047890 */ /* 0x000fc8000fffe1ff */
[----:B------:R-:W-:Y:S02]  /*0c60*/  USHF.L.U32 UR5, UR4, 0xb, URZ ;  /* 0x0000000b04057899 */ /* 0x000fe400080006ff */
[----:B------:R-:W-:Y:S01]  /*0c70*/  USHF.L.U32 UR4, UR4, 0x1, URZ ;  /* 0x0000000104047899 */ /* 0x000fe200080006ff */
[----:B------:R-:W1:Y:S11]  /*0c80*/  FENCE.VIEW.ASYNC.S ;  /* 0x00000000000073c6 */ /* 0x000e760000000000 */
[----:B-1----:R2:W1:Y:S01]  /*0c90*/  SYNCS.EXCH.64 URZ, [UR6+0x240], UR4 ;  /* 0x0002400406ff75b2 */ /* 0x0024620008000100 */
[----:B------:R2:W1:Y:S02]  /*0ca0*/  SYNCS.EXCH.64 URZ, [UR6+0x248], UR4 ;  /* 0x0002480406ff75b2 */ /* 0x0004640008000100 */
[----:B--2---:R-:W-:Y:S01]  /*0cb0*/  NOP ;  /* 0x0000000000007918 */ /* 0x004fe20000000000 */
.L_x_12:
[----:B------:R-:W2:Y:S01]  /*0cc0*/  SHFL.IDX PT, R2, R95, RZ, 0x1f ;  /* 0x00001fff5f027589 */ /* 0x000ea200000e0000 */
[----:B------:R-:W-:Y:S01]  /*0cd0*/  NOP ;  /* 0x0000000000007918 */ /* 0x000fe20000000000 */
[----:B--2---:R-:W-:-:S13]  /*0ce0*/  ISETP.NE.AND P0, PT, R2, 0x4, PT ;  /* 0x000000040200780c */ /* 0x004fda0003f05270 */
[----:B------:R-:W-:Y:S05]  /*0cf0*/  @P0 BRA `(.L_x_13) ;  /* 0x0000000000440947 */ /* 0x000fea0003800000 */
[----:B-1----:R-:W1:Y:S01]  /*0d00*/  S2UR UR6, SR_CgaCtaId ;  /* 0x00000000000679c3 */ /* 0x002e620000008800 */
[----:B------:R-:W-:Y:S01]  /*0d10*/  UMOV UR4, 0x100 ;  /* 0x0000010000047882 */ /* 0x000fe20000000000 */
[----:B------:R-:W-:Y:S01]  /*0d20*/  UMOV UR5, 0x400 ;  /* 0x0000040000057882 */ /* 0x000fe20000000000 */
[----:B------:R-:W-:Y:S01]  /*0d30*/  USEL UR4, UR4, 0xe0, UP3 ;  /* 0x000000e004047887 */ /* 0x000fe20009800000 */
[----:B------:R-:W-:Y:S01]  /*0d40*/  UMOV UR8, 0x1 ;  /* 0x0000000100087882 */ /* 0x000fe20000000000 */
[----:B------:R-:W-:Y:S01]  /*0d50*/  ELECT P0, URZ, PT ;  /* 0x0000000000ff782f */ /* 0x000fe20003800000 */
[----:B------:R-:W-:-:S04]  /*0d60*/  UIADD3 UR8, UPT, UPT, -UR8, 0x100000, URZ ;  /* 0x0010000008087890 */ /* 0x000fc8000fffe1ff */
[----:B------:R-:W-:Y:S02]  /*0d70*/  USHF.L.U32 UR9, UR8, 0xb, URZ ;  /* 0x0000000b08097899 */ /* 0x000fe400080006ff */
[----:B------:R-:W-:Y:S02]  /*0d80*/  USHF.L.U32 UR8, UR8, 0x1, URZ ;  /* 0x0000000108087899 */ /* 0x000fe400080006ff */
[----:B-1----:R-:W-:Y:S02]  /*0d90*/  ULEA UR6, UR6, UR5, 0x18 ;  /* 0x0000000506067291 */ /* 0x002fe4000f8ec0ff */
[----:B------:R-:W-:-:S04]  /*0da0*/  UIADD3 UR4, UPT, UPT, -UR4, 0x100000, URZ ;  /* 0x0010000004047890 */ /* 0x000fc8000fffe1ff */
[----:B------:R-:W-:Y:S02]  /*0db0*/  USHF.L.U32 UR5, UR4, 0xb, URZ ;  /* 0x0000000b04057899 */ /* 0x000fe400080006ff */
[----:B------:R-:W-:Y:S01]  /*0dc0*/  USHF.L.U32 UR4, UR4, 0x1, URZ ;  /* 0x0000000104047899 */ /* 0x000fe200080006ff */
[----:B------:R-:W1:Y:S03]  /*0dd0*/  FENCE.VIEW.ASYNC.S ;  /* 0x00000000000073c6 */ /* 0x000e660000000000 */
[----:B-1----:R2:W1:Y:S08]  /*0de0*/  SYNCS.EXCH.64 URZ, [UR6+0x250], UR8 ;  /* 0x0002500806ff75b2 */ /* 0x0024700008000100 */
[----:B------:R2:W1:Y:S02]  /*0df0*/  SYNCS.EXCH.64 URZ, [UR6+0x258], UR4 ;  /* 0x0002580406ff75b2 */ /* 0x0004640008000100 */
[----:B--2---:R-:W-:Y:S01]  /*0e00*/  NOP ;  /* 0x0000000000007918 */ /* 0x004fe20000000000 */
.L_x_13:
[----:B------:R-:W2:Y:S01]  /*0e10*/  SHFL.IDX PT, R2, R95, RZ, 0x1f ;  /* 0x00001fff5f027589 */ /* 0x000ea200000e0000 */
[----:B------:R-:W1:Y:S01]  /*0e20*/  S2UR UR29, SR_CTAID.X ;  /* 0x00000000001d79c3 */ /* 0x000e620000002500 */
[----:B------:R-:W-:-:S07]  /*0e30*/  NOP ;  /* 0x0000000000007918 */ /* 0x000fce0000000000 */
[----:B------:R-:W1:Y:S01]  /*0e40*/  S2UR UR26, SR_CTAID.Y ;  /* 0x00000000001a79c3 */ /* 0x000e620000002600 */
[----:B--2---:R-:W-:-:S13]  /*0e50*/  ISETP.NE.AND P0, PT, R2, 0x5, PT ;  /* 0x000000050200780c */ /* 0x004fda0003f05270 */
[----:B-1----:R-:W-:Y:S05]  /*0e60*/  @P0 BRA `(.L_x_14) ;  /* 0x0000000000480947 */ /* 0x002fea0003800000 */
        /* <DEDUP_REMOVED lines=13> */
[----:B-1----:R1:W2:Y:S01]  /*0f40*/  SYNCS.EXCH.64 URZ, [UR4+0x260], UR8 ;  /* 0x0002600804ff75b2 */ /* 0x0022a20008000100 */
[----:B------:R1:W1:Y:S01]  /*0f50*/  SYNCS.EXCH.64 URZ, [UR4+0x270], UR6 ;  /* 0x0002700604ff75b2 */ /* 0x0002620008000100 */
[----:B------:R1:W1:Y:S01]  /*0f60*/  SYNCS.EXCH.64 URZ, [UR4+0x268], UR8 ;  /* 0x0002680804ff75b2 */ /* 0x0002620008000100 */
[----:B------:R1:W1:Y:S01]  /*0f70*/  SYNCS.EXCH.64 URZ, [UR4+0x278], UR6 ;  /* 0x0002780604ff75b2 */ /* 0x0002620008000100 */
[----:B------:R-:W-:Y:S01]  /*0f80*/  NOP ;  /* 0x0000000000007918 */ /* 0x000fe20000000000 */
.L_x_14:
[----:B------:R-:W-:-:S05]  /*0f90*/  CS2R.32 R86, SR_CgaSize ;  /* 0x0000000000567805 */ /* 0x000fca0000008a00 */
[----:B------:R-:W-:-:S05]  /*0fa0*/  IMAD R86, R86, -0xa0, RZ ;  /* 0xffffff6056567824 */ /* 0x000fca00078e02ff */
[----:B------:R-:W-:-:S14]  /*0fb0*/  R2UR UR5, R86 ;  /* 0x00000000560572ca */ /* 0x000fdc00000e0000 */
[----:B------:R-:W3:Y:S01]  /*0fc0*/  LDCU UR5, c[0x0][UR5+0x2b0] ;  /* 0x00005600050577ac */ /* 0x000ee20008000800 */
[----:B------:R-:W-:Y:S02]  /*0fd0*/  I2FP.F32.U32 R5, UR29 ;  /* 0x0000001d00057c45 */ /* 0x000fe40008201000 */
[----:B------:R-:W-:-:S05]  /*0fe0*/  CS2R.32 R3, SR_CgaSize ;  /* 0x0000000000037805 */ /* 0x000fca0000008a00 */
[----:B------:R-:W-:-:S06]  /*0ff0*/  IMAD R3, R3, -0xa0, RZ ;  /* 0xffffff6003037824 */ /* 0x000fcc00078e02ff */
[----:B------:R-:W4:Y:S01]  /*1000*/  LDC R3, c[0x0][R3+0x2a0] ;  /* 0x0000a80003037b82 */ /* 0x000f220000000800 */
[----:B------:R-:W-:Y:S02]  /*1010*/  I2FP.F32.U32 R4, UR26 ;  /* 0x0000001a00047c45 */ /* 0x000fe40008201000 */
[----:B------:R-:W-:-:S05]  /*1020*/  CS2R.32 R86, SR_CgaSize ;  /* 0x0000000000567805 */ /* 0x000fca0000008a00 */
[----:B------:R-:W-:-:S05]  /*1030*/  IMAD R86, R86, -0xa0, RZ ;  /* 0xffffff6056567824 */ /* 0x000fca00078e02ff */
[----:B-1----:R-:W-:-:S14]  /*1040*/  R2UR UR4, R86 ;  /* 0x00000000560472ca */ /* 0x002fdc00000e0000 */
[----:B------:R-:W1:Y:S01]  /*1050*/  LDCU UR4, c[0x0][UR4+0x2b4] ;  /* 0x00005680040477ac */ /* 0x000e620008000800 */
[----:B------:R-:W-:Y:S01]  /*1060*/  NOP ;  /* 0x0000000000007918 */ /* 0x000fe20000000000 */
[----:B------:R-:W2:Y:S01]  /*1070*/  LDCU UR19, c[0x0][0xb24] ;  /* 0x00016480ff1377ac */ /* 0x000ea20008000800 */
[----:B------:R-:W-:-:S05]  /*1080*/  CS2R.32 R2, SR_CgaSize ;  /* 0x0000000000027805 */ /* 0x000fca0000008a00 */
[----:B------:R-:W-:-:S06]  /*1090*/  IMAD R2, R2, -0xa0, RZ ;  /* 0xffffff6002027824 */ /* 0x000fcc00078e02ff */
[----:B------:R-:W4:Y:S01]  /*10a0*/  LDC R2, c[0x0][R2+0x2a4] ;  /* 0x0000a90002027b82 */ /* 0x000f220000000800 */
[----:B---3--:R-:W-:-:S07]  /*10b0*/  FMUL R5, R5, UR5 ;  /* 0x0000000505057c20 */ /* 0x008fce0008400000 */
[----:B------:R-:W3:Y:S01]  /*10c0*/  S2UR UR50, SR_CTAID.Z ;  /* 0x00000000003279c3 */ /* 0x000ee20000002700 */
[----:B-1----:R-:W-:Y:S01]  /*10d0*/  FMUL R4, R4, UR4 ;  /* 0x0000000404047c20 */ /* 0x002fe20008400000 */
[----:B------:R-:W1:Y:S01]  /*10e0*/  F2I.U32.TRUNC.NTZ R86, R5 ;  /* 0x0000000500567305 */ /* 0x000e62000020f000 */
[----:B--2---:R-:W-:-:S07]  /*10f0*/  UISETP.GE.AND UP0, UPT, UR19, 0x1, UPT ;  /* 0x000000011300788c */ /* 0x004fce000bf06270 */
[----:B------:R-:W2:Y:S01]  /*1100*/  F2I.U32.TRUNC.NTZ R73, R4 ;  /* 0x0000000400497305 */ /* 0x000ea2000020f000 */
[----:B-1----:R-:W-:-:S05]  /*1110*/  IADD3 R86, PT, PT, -R86, RZ, RZ ;  /* 0x000000ff56567210 */ /* 0x002fca0007ffe1ff */
[----:B----4-:R-:W-:Y:S01]  /*1120*/  IMAD R86, R3, R86, UR29 ;  /* 0x0000001d03567e24 */ /* 0x010fe2000f8e0256 */
[----:B--2---:R-:W-:-:S05]  /*1130*/  IADD3 R73, PT, PT, -R73, RZ, RZ ;  /* 0x000000ff49497210 */ /* 0x004fca0007ffe1ff */
[----:B------:R-:W-:Y:S01]  /*1140*/  IMAD R73, R2, R73, UR26 ;  /* 0x0000001a02497e24 */ /* 0x000fe2000f8e0249 */
[----:B------:R-:W-:Y:S06]  /*1150*/  BAR.SYNC.DEFER_BLOCKING 0x0 ;  /* 0x0000000000007b1d */ /* 0x000fec0000010000 */
[----:B---3--:R-:W-:Y:S05]  /*1160*/  BRA.U !UP0, `(.L_x_15) ;  /* 0x0000000108d47547 */ /* 0x008fea000b800000 */
[----:B------:R-:W1:Y:S01]  /*1170*/  LDCU.128 UR20, c[0x0][0xb10] ;  /* 0x00016200ff1477ac */ /* 0x000e620008000c00 */
[----:B------:R-:W2:Y:S01]  /*1180*/  LDCU UR6, c[0x0][0x370] ;  /* 0x00006e00ff0677ac */ /* 0x000ea20008000800 */
[----:B------:R-:W3:Y:S01]  /*1190*/  LDCU UR4, c[0x0][0x374] ;  /* 0x00006e80ff0477ac */ /* 0x000ee20008000800 */
[----:B------:R-:W4:Y:S01]  /*11a0*/  LDCU UR24, c[0x0][0xb0c] ;  /* 0x00016180ff1877ac */ /* 0x000f220008000800 */
[----:B------:R-:W4:Y:S01]  /*11b0*/  LDCU UR5, c[0x0][0xb20] ;  /* 0x00016400ff0577ac */ /* 0x000f220008000800 */
[----:B------:R-:W4:Y:S01]  /*11c0*/  LDCU.64 UR16, c[0x0][0xb28] ;  /* 0x00016500ff1077ac */ /* 0x000f220008000a00 */
[----:B-1----:R-:W-:Y:S02]  /*11d0*/  UISETP.NE.AND UP0, UPT, UR22, 0x1, UPT ;  /* 0x000000011600788c */ /* 0x002fe4000bf05270 */
[----:B---3--:R-:W-:Y:S02]  /*11e0*/  UIMAD.WIDE.U32 UR8, UR4, UR23, URZ ;  /* 0x00000017040872a5 */ /* 0x008fe4000f8e00ff */
[----:B--2---:R-:W-:-:S02]  /*11f0*/  UIMAD.WIDE.U32 UR10, UR6, UR20, URZ ;  /* 0x00000014060a72a5 */ /* 0x004fc4000f8e00ff */
[----:B----4-:R-:W-:Y:S02]  /*1200*/  UISETP.NE.AND UP2, UPT, UR24, 0x1, UPT ;  /* 0x000000011800788c */ /* 0x010fe4000bf45270 */
[----:B------:R-:W-:Y:S01]  /*1210*/  UISETP.NE.AND UP4, UPT, UR19, 0x1, UPT ;  /* 0x000000011300788c */ /* 0x000fe2000bf85270 */
[----:B------:R-:W-:Y:S02]  /*1220*/  UMOV UR8, UR9 ;  /* 0x0000000900087c82 */ /* 0x000fe40008000000 */
[----:B------:R-:W-:Y:S01]  /*1230*/  UMOV UR10, UR11 ;  /* 0x0000000b000a7c82 */ /* 0x000fe20008000000 */
[----:B------:R-:W-:Y:S02]  /*1240*/  @UP0 USHF.R.U32.HI UR4, URZ, UR5, UR8 ;  /* 0x00000005ff040299 */ /* 0x000fe40008011608 */
[----:B------:R-:W-:Y:S02]  /*1250*/  UIMAD.WIDE.U32 UR12, UR26, UR23, URZ ;  /* 0x000000171a0c72a5 */ /* 0x000fe4000f8e00ff */
[----:B------:R-:W-:-:S02]  /*1260*/  UIMAD.WIDE.U32 UR8, UR4, UR16, URZ ;  /* 0x00000010040872a5 */ /* 0x000fc4000f8e00ff */
[----:B------:R-:W-:Y:S02]  /*1270*/  @UP2 USHF.R.U32.HI UR6, URZ, UR21, UR10 ;  /* 0x00000015ff062299 */ /* 0x000fe4000801160a */
[----:B------:R-:W-:Y:S02]  /*1280*/  UIMAD.WIDE.U32 UR14, UR29, UR20, URZ ;  /* 0x000000141d0e72a5 */ /* 0x000fe4000f8e00ff */
[----:B------:R-:W-:Y:S01]  /*1290*/  UIMAD.WIDE.U32 UR10, UR6, UR16, URZ ;  /* 0x00000010060a72a5 */ /* 0x000fe2000f8e00ff */
[----:B------:R-:W-:Y:S01]  /*12a0*/  UMOV UR12, UR13 ;  /* 0x0000000d000c7c82 */ /* 0x000fe20008000000 */
[----:B------:R-:W-:Y:S01]  /*12b0*/  UMOV UR8, UR9 ;  /* 0x0000000900087c82 */ /* 0x000fe20008000000 */
[----:B------:R-:W-:Y:S02]  /*12c0*/  USHF.R.U32.HI UR12, URZ, UR5, UR12 ;  /* 0x00000005ff0c7299 */ /* 0x000fe4000801160c */
[----:B------:R-:W-:Y:S01]  /*12d0*/  @UP4 USHF.R.U32.HI UR4, URZ, UR17, UR8 ;  /* 0x00000011ff044299 */ /* 0x000fe20008011608 */
[----:B------:R-:W-:Y:S01]  /*12e0*/  UMOV UR14, UR15 ;  /* 0x0000000f000e7c82 */ /* 0x000fe20008000000 */
[----:B------:R-:W-:Y:S01]  /*12f0*/  UMOV UR10, UR11 ;  /* 0x0000000b000a7c82 */ /* 0x000fe20008000000 */
[----:B------:R-:W-:-:S02]  /*1300*/  USHF.R.U32.HI UR14, URZ, UR21, UR14 ;  /* 0x00000015ff0e7299 */ /* 0x000fc4000801160e */
[----:B------:R-:W-:Y:S02]  /*1310*/  USEL UR5, UR26, UR12, !UP0 ;  /* 0x0000000c1a057287 */ /* 0x000fe4000c000000 */
[----:B------:R-:W-:Y:S02]  /*1320*/  @UP4 USHF.R.U32.HI UR6, URZ, UR17, UR10 ;  /* 0x00000011ff064299 */ /* 0x000fe4000801160a */
[----:B------:R-:W-:Y:S02]  /*1330*/  UIMAD UR7, UR4, UR19, URZ ;  /* 0x00000013040772a4 */ /* 0x000fe4000f8e02ff */
[----:B------:R-:W-:Y:S02]  /*1340*/  USEL UR4, UR29, UR14, !UP2 ;  /* 0x0000000e1d047287 */ /* 0x000fe4000d000000 */
[----:B------:R-:W-:Y:S02]  /*1350*/  UIMAD UR10, UR6, UR19, URZ ;  /* 0x00000013060a72a4 */ /* 0x000fe4000f8e02ff */
[----:B------:R-:W-:-:S02]  /*1360*/  UISETP.GE.AND UP0, UPT, UR5, UR7, UPT ;  /* 0x000000070500728c */ /* 0x000fc4000bf06270 */
[----:B------:R-:W-:Y:S02]  /*1370*/  UIMAD.WIDE.U32 UR8, UR5, UR16, URZ ;  /* 0x00000010050872a5 */ /* 0x000fe4000f8e00ff */
[----:B------:R-:W-:Y:S02]  /*1380*/  UISETP.GE.OR UP0, UPT, UR4, UR10, UP0 ;  /* 0x0000000a0400728c */ /* 0x000fe40008706670 */
[----:B------:R-:W-:Y:S02]  /*1390*/  UIMAD.WIDE.U32 UR10, UR4, UR16, URZ ;  /* 0x00000010040a72a5 */ /* 0x000fe4000f8e00ff */
[----:B------:R-:W-:Y:S01]  /*13a0*/  UIADD3 UR10, UPT, UPT, -UR4, URZ, URZ ;  /* 0x000000ff040a7290 */ /* 0x000fe2000fffe1ff */
[----:B------:R-:W-:Y:S01]  /*13b0*/  UMOV UR8, UR9 ;  /* 0x0000000900087c82 */ /* 0x000fe20008000000 */
[----:B------:R-:W-:Y:S02]  /*13c0*/  UIADD3 UR9, UPT, UPT, -UR5, URZ, URZ ;  /* 0x000000ff05097290 */ /* 0x000fe4000fffe1ff */
[----:B------:R-:W-:-:S03]  /*13d0*/  USHF.R.U32.HI UR8, URZ, UR17, UR8 ;  /* 0x00000011ff087299 */ /* 0x000fc60008011608 */
[----:B------:R-:W-:Y:S01]  /*13e0*/  @!UP0 UMOV UR7, UR11 ;  /* 0x0000000b00078c82 */ /* 0x000fe20008000000 */
[----:B------:R-:W-:Y:S02]  /*13f0*/  UIMAD UR26, UR22, UR9, UR26 ;  /* 0x00000009161a72a4 */ /* 0x000fe4000f8e021a */
[----:B------:R-:W-:Y:S02]  /*1400*/  USEL UR8, UR5, UR8, !UP4 ;  /* 0x0000000805087287 */ /* 0x000fe4000e000000 */
[----:B------:R-:W-:Y:S02]  /*1410*/  @!UP0 USHF.R.U32.HI UR7, URZ, UR17, UR7 ;  /* 0x00000011ff078299 */ /* 0x000fe40008011607 */
[----:B------:R-:W-:Y:S02]  /*1420*/  UIADD3 UR9, UPT, UPT, -UR8, URZ, URZ ;  /* 0x000000ff08097290 */ /* 0x000fe4000fffe1ff */
[----:B------:R-:W-:Y:S02]  /*1430*/  @!UP0 USEL UR7, UR4, UR7, !UP4 ;  /* 0x0000000704078287 */ /* 0x000fe4000e000000 */
[----:B------:R-:W-:-:S02]  /*1440*/  UIMAD UR9, UR19, UR9, UR5 ;  /* 0x00000009130972a4 */ /* 0x000fc4000f8e0205 */
[----:B------:R-:W-:Y:S02]  /*1450*/  @!UP0 UIADD3 UR8, UPT, UPT, UR8, -UR7, URZ ;  /* 0x8000000708088290 */ /* 0x000fe4000fffe0ff */
[----:B------:R-:W-:Y:S02]  /*1460*/  @!UP0 UIMAD UR7, UR9, UR6, UR7 ;  /* 0x00000006090782a4 */ /* 0x000fe4000f8e0207 */
[----:B------:R-:W-:Y:S02]  /*1470*/  @!UP0 UIMAD UR5, UR8, UR19, UR4 ;  /* 0x00000013080582a4 */ /* 0x000fe4000f8e0204 */
[----:B------:R-:W-:Y:S02]  /*1480*/  UIMAD UR6, UR24, UR10, UR29 ;  /* 0x0000000a180672a4 */ /* 0x000fe4000f8e021d */
[----:B------:R-:W-:Y:S01]  /*1490*/  UIMAD UR26, UR5, UR22, UR26 ;  /* 0x00000016051a72a4 */ /* 0x000fe2000f8e021a */
[----:B------:R-:W-:Y:S02]  /*14a0*/  @!UP0 UMOV UR4, UR7 ;  /* 0x0000000700048c82 */ /* 0x000fe40008000000 */
[----:B------:R-:W-:-:S12]  /*14b0*/  UIMAD UR29, UR4, UR24, UR6 ;  /* 0x00000018041d72a4 */ /* 0x000fd8000f8e0206 */
.L_x_15:
[----:B------:R-:W1:Y:S02]  /*14c0*/  LDCU UR4, c[0x0][0xb30] ;  /* 0x00016600ff0477ac */ /* 0x000e640008000800 */
[----:B-1----:R-:W-:-:S09]  /*14d0*/  UISETP.NE.AND UP0, UPT, UR4, 0x1, UPT ;  /* 0x000000010400788c */ /* 0x002fd2000bf05270 */
[----:B------:R-:W-:Y:S05]  /*14e0*/  BRA.U UP0, `(.L_x_16) ;  /* 0x0000000100447547 */ /* 0x000fea000b800000 */
[----:B------:R-:W1:Y:S01]  /*14f0*/  LDCU.128 UR8, c[0x0][0xb10] ;  /* 0x00016200ff0877ac */ /* 0x000e620008000c00 */
[----:B------:R-:W2:Y:S01]  /*1500*/  LDCU UR12, c[0x0][0xb0c] ;  /* 0x00016180ff0c77ac */ /* 0x000ea20008000800 */
[----:B------:R-:W3:Y:S01]  /*1510*/  LDCU UR13, c[0x0][0xb20] ;  /* 0x00016400ff0d77ac */ /* 0x000ee20008000800 */
[----:B-1----:R-:W-:Y:S02]  /*1520*/  UIMAD.WIDE.U32 UR6, UR29, UR8, URZ ;  /* 0x000000081d0672a5 */ /* 0x002fe4000f8e00ff */
[----:B------:R-:W-:Y:S02]  /*1530*/  UIMAD.WIDE.U32 UR4, UR26, UR11, URZ ;  /* 0x0000000b1a0472a5 */ /* 0x000fe4000f8e00ff */
[----:B--2---:R-:W-:Y:S02]  /*1540*/  UISETP.NE.AND UP2, UPT, UR12, 0x1, UPT ;  /* 0x000000010c00788c */ /* 0x004fe4000bf45270 */
[----:B------:R-:W-:Y:S01]  /*1550*/  UISETP.NE.AND UP0, UPT, UR10, 0x1, UPT ;  /* 0x000000010a00788c */ /* 0x000fe2000bf05270 */
[----:B------:R-:W-:-:S02]  /*1560*/  UMOV UR6, UR7 ;  /* 0x0000000700067c82 */ /* 0x000fc40008000000 */
[----:B------:R-:W-:Y:S01]  /*1570*/  UMOV UR4, UR5 ;  /* 0x0000000500047c82 */ /* 0x000fe20008000000 */
[----:B------:R-:W-:Y:S02]  /*1580*/  USHF.R.U32.HI UR6, URZ, UR9, UR6 ;  /* 0x00000009ff067299 */ /* 0x000fe40008011606 */
[----:B---3--:R-:W-:Y:S02]  /*1590*/  USHF.R.U32.HI UR4, URZ, UR13, UR4 ;  /* 0x0000000dff047299 */ /* 0x008fe40008011604 */
[----:B------:R-:W-:Y:S02]  /*15a0*/  USEL UR5, UR29, UR6, !UP2 ;  /* 0x000000061d057287 */ /* 0x000fe4000d000000 */
[----:B------:R-:W-:-:S04]  /*15b0*/  USEL UR4, UR26, UR4, !UP0 ;  /* 0x000000041a047287 */ /* 0x000fc8000c000000 */
[----:B------:R-:W-:Y:S02]  /*15c0*/  UIADD3 UR6, UPT, UPT, UR5, -UR4, URZ ;  /* 0x8000000405067290 */ /* 0x000fe4000fffe0ff */
[----:B------:R-:W-:Y:S02]  /*15d0*/  UIADD3 UR4, UPT, UPT, -UR5, UR4, URZ ;  /* 0x0000000405047290 */ /* 0x000fe4000fffe1ff */
[----:B------:R-:W-:Y:S02]  /*15e0*/  UIMAD UR26, UR6, UR10, UR26 ;  /* 0x0000000a061a72a4 */ /* 0x000fe4000f8e021a */
[----:B------:R-:W-:-:S12]  /*15f0*/  UIMAD UR29, UR4, UR12, UR29 ;  /* 0x0000000c041d72a4 */ /* 0x000fd8000f8e021d */
.L_x_16:
[----:B------:R-:W-:Y:S01]  /*1600*/  BAR.SYNC.DEFER_BLOCKING 0x0 ;  /* 0x0000000000007b1d */ /* 0x000fe20000010000 */
[----:B------:R-:W-:Y:S01]  /*1610*/  UISETP.NE.AND UP0, UPT, UR18, 0x2, UPT ;  /* 0x000000021200788c */ /* 0x000fe2000bf05270 */
[----:B------:R-:W-:Y:S02]  /*1620*/  ISETP.NE.OR P3, PT, R0, 0x2, !P3 ;  /* 0x000000020000780c */ /* 0x000fe40005f65670 */
[----:B------:R-:W-:Y:S02]  /*1630*/  LOP3.LUT R0, R92, 0x1f, RZ, 0xc0, !PT ;  /* 0x0000001f5c007812 */ /* 0x000fe400078ec0ff */
[----:B------:R-:W1:Y:S04]  /*1640*/  LDCU UR39, c[0x0][0xb24] ;  /* 0x00016480ff2777ac */ /* 0x000e680008000800 */
[----:B------:R-:W-:Y:S05]  /*1650*/  BRA.U UP0, `(.L_x_17) ;  /* 0x0000002900ec7547 */ /* 0x000fea000b800000 */
[----:B------:R-:W2:Y:S01]  /*1660*/  LDCU UR7, c[0x0][0x390] ;  /* 0x00007200ff0777ac */ /* 0x000ea20008000800 */
[----:B------:R-:W-:Y:S01]  /*1670*/  PLOP3.LUT P1, PT, PT, PT, UP3, 0x80, 0x8 ;  /* 0x000000000008781c */ /* 0x000fe20003f2f038 */
[----:B------:R-:W-:Y:S01]  /*1680*/  IMAD.MOV.U32 R2, RZ, RZ, RZ ;  /* 0x000000ffff027224 */ /* 0x000fe200078e00ff */
[----:B------:R-:W-:Y:S01]  /*1690*/  ISETP.EQ.OR P2, PT, R0, RZ, P3 ;  /* 0x000000ff0000720c */ /* 0x000fe20001f42670 */
[----:B------:R-:W3:Y:S01]  /*16a0*/  LDCU UR6, c[0x0][0x5c0] ;  /* 0x0000b800ff0677ac */ /* 0x000ee20008000800 */
[----:B------:R-:W-:Y:S01]  /*16b0*/  PLOP3.LUT P1, PT, P1, PT, PT, 0x8, 0x80 ;  /* 0x000000000080781c */ /* 0x000fe20000f2e170 */
[----:B------:R-:W4:Y:S01]  /*16c0*/  LDCU UR51, c[0x0][0x370] ;  /* 0x00006e00ff3377ac */ /* 0x000f220008000800 */
[----:B------:R-:W1:Y:S01]  /*16d0*/  LDCU.64 UR44, c[0x0][0x348] ;  /* 0x00006900ff2c77ac */ /* 0x000e620008000a00 */
[----:B------:R-:W1:Y:S01]  /*16e0*/  LDCU UR50, c[0x0][0x374] ;  /* 0x00006e80ff3277ac */ /* 0x000e620008000800 */
[----:B--2---:R-:W-:Y:S02]  /*16f0*/  UIADD3 UR5, UPT, UPT, UR7, 0x1f, URZ ;  /* 0x0000001f07057890 */ /* 0x004fe4000fffe0ff */
[----:B---3--:R-:W-:-:S02]  /*1700*/  UIADD3 UR6, UPT, UPT, UR6, 0x7f, URZ ;  /* 0x0000007f06067890 */ /* 0x008fc4000fffe0ff */
[----:B------:R-:W-:Y:S02]  /*1710*/  USHF.R.S32.HI UR4, URZ, 0x1f, UR5 ;  /* 0x0000001fff047899 */ /* 0x000fe40008011405 */
[----:B------:R-:W-:Y:S02]  /*1720*/  UIADD3 UR55, UPT, UPT, UR7, 0x3e, URZ ;  /* 0x0000003e07377890 */ /* 0x000fe4000fffe0ff */
[----:B------:R-:W-:Y:S02]  /*1730*/  ULEA.HI UR4, UR4, UR5, URZ, 0x5 ;  /* 0x0000000504047291 */ /* 0x000fe4000f8f28ff */
[----:B------:R-:W-:Y:S02]  /*1740*/  UIADD3 UR5, UPT, UPT, UR7, -0x1, URZ ;  /* 0xffffffff07057890 */ /* 0x000fe4000fffe0ff */
[----:B------:R-:W-:Y:S02]  /*1750*/  USHF.R.S32.HI UR53, URZ, 0x5, UR4 ;  /* 0x00000005ff357899 */ /* 0x000fe40008011404 */
[----:B------:R-:W-:-:S02]  /*1760*/  UISETP.GE.U32.AND UP1, UPT, UR5, -0x3f, UPT ;  /* 0xffffffc10500788c */ /* 0x000fc4000bf26070 */
[----:B------:R-:W-:Y:S02]  /*1770*/  UISETP.LT.U32.AND UP0, UPT, UR53, 0x22, UPT ;  /* 0x000000223500788c */ /* 0x000fe4000bf01070 */
[----:B------:R-:W-:Y:S02]  /*1780*/  USHF.R.S32.HI UR4, URZ, 0x1f, UR6 ;  /* 0x0000001fff047899 */ /* 0x000fe40008011406 */
[----:B------:R-:W-:Y:S02]  /*1790*/  USEL UR52, UR53, 0x22, UP0 ;  /* 0x0000002235347887 */ /* 0x000fe40008000000 */
[----:B------:R-:W-:Y:S02]  /*17a0*/  ULEA.HI UR4, UR4, UR6, URZ, 0x7 ;  /* 0x0000000604047291 */ /* 0x000fe4000f8f38ff */
[----:B------:R-:W-:Y:S02]  /*17b0*/  UIADD3 UR37, UPT, UPT, UR52, -0x1, URZ ;  /* 0xffffffff34257890 */ /* 0x000fe4000fffe0ff */
[----:B------:R-:W-:-:S02]  /*17c0*/  @UP1 UIADD3 UR37, UPT, UPT, UR52, URZ, URZ ;  /* 0x000000ff34251290 */ /* 0x000fc4000fffe0ff */
[----:B------:R-:W-:Y:S02]  /*17d0*/  USHF.R.S32.HI UR49, URZ, 0x7, UR4 ;  /* 0x00000007ff317899 */ /* 0x000fe40008011404 */
[----:B------:R-:W-:Y:S02]  /*17e0*/  UIADD3 UR54, UPT, UPT, UR53, -UR52, URZ ;  /* 0x8000003435367290 */ /* 0x000fe4000fffe0ff */
[----:B------:R-:W-:Y:S01]  /*17f0*/  UIADD3 UR37, UPT, UPT, UR37, 0x1, URZ ;  /* 0x0000000125257890 */ /* 0x000fe2000fffe0ff */
[----:B------:R-:W-:Y:S01]  /*1800*/  UMOV UR22, 0x1 ;  /* 0x0000000100167882 */ /* 0x000fe20000000000 */
[----:B-1--4-:R-:W-:-:S10]  /*1810*/  UMOV UR32, URZ ;  /* 0x000000ff00207c82 */ /* 0x012fd40008000000 */
.L_x_33:
[----:B------:R-:W-:Y:S01]  /*1820*/  IMAD.U32 R4, RZ, RZ, UR49 ;  /* 0x00000031ff047e24 */ /* 0x000fe2000f8e00ff */
[----:B------:R-:W1:Y:S04]  /*1830*/  LDCU UR35, c[0x0][0x5c4] ;  /* 0x0000b880ff2377ac */ /* 0x000e680008000800 */
[-C--:B------:R-:W-:Y:S01]  /*1840*/  IABS R0, R4.reuse ;  /* 0x0000000400007213 */ /* 0x080fe20000000000 */
[----:B------:R-:W-:Y:S01]  /*1850*/  UMOV UR23, 0x400 ;  /* 0x0000040000177882 */ /* 0x000fe20000000000 */
[----:B------:R-:W-:Y:S01]  /*1860*/  IABS R4, R4 ;  /* 0x0000000400047213 */ /* 0x000fe20000000000 */
[----:B------:R-:W-:Y:S01]  /*1870*/  USHF.L.U32 UR42, UR29, 0x6, URZ ;  /* 0x000000061d2a7899 */ /* 0x000fe200080006ff */
[----:B------:R-:W-:Y:S01]  /*1880*/  R2UR UR6, R0 ;  /* 0x00000000000672ca */ /* 0x000fe200000e0000 */
[----:B------:R-:W-:Y:S01]  /*1890*/  UMOV UR15, URZ ;  /* 0x000000ff000f7c82 */ /* 0x000fe20008000000 */
[----:B-1----:R-:W-:-:S11]  /*18a0*/  IMAD.U32 R3, RZ, RZ, UR35 ;  /* 0x00000023ff037e24 */ /* 0x002fd6000f8e00ff */
[----:B------:R-:W1:Y:S08]  /*18b0*/  I2F.RP R6, UR6 ;  /* 0x0000000600067d06 */ /* 0x000e700008209400 */
[----:B-1----:R-:W1:Y:S02]  /*18c0*/  MUFU.RCP R5, R6 ;  /* 0x0000000600057308 */ /* 0x002e640000001000 */
[----:B-1----:R-:W-:-:S06]  /*18d0*/  VIADD R5, R5, 0xffffffe ;  /* 0x0ffffffe05057836 */ /* 0x002fcc0000000000 */
[----:B------:R-:W1:Y:S02]  /*18e0*/  F2I.FTZ.U32.TRUNC.NTZ R0, R5 ;  /* 0x0000000500007305 */ /* 0x000e64000021f000 */
[----:B-1----:R-:W-:Y:S02]  /*18f0*/  R2UR UR5, R0 ;  /* 0x00000000000572ca */ /* 0x002fe400000e0000 */
[----:B------:R-:W-:Y:S01]  /*1900*/  IABS R0, R3 ;  /* 0x0000000300007213 */ /* 0x000fe20000000000 */
[----:B------:R-:W-:-:S03]  /*1910*/  IMAD.U32 R3, RZ, RZ, UR26 ;  /* 0x0000001aff037e24 */ /* 0x000fc6000f8e00ff */
[----:B------:R-:W-:Y:S01]  /*1920*/  R2UR UR8, R0 ;  /* 0x00000000000872ca */ /* 0x000fe200000e0000 */
[----:B------:R-:W-:Y:S01]  /*1930*/  IMAD.MOV R0, RZ, RZ, -R4 ;  /* 0x000000ffff007224 */ /* 0x000fe200078e0a04 */
[----:B------:R-:W-:-:S04]  /*1940*/  IABS R3, R3 ;  /* 0x0000000300037213 */ /* 0x000fc80000000000 */
[----:B------:R-:W-:Y:S01]  /*1950*/  R2UR UR9, R3 ;  /* 0x00000000030972ca */ /* 0x000fe200000e0000 */
[----:B------:R-:W-:-:S04]  /*1960*/  UIADD3 UR4, UPT, UPT, URZ, -UR5, URZ ;  /* 0x80000005ff047290 */ /* 0x000fc8000fffe0ff */
[----:B------:R-:W-:Y:S02]  /*1970*/  UIMAD UR7, UR4, UR6, URZ ;  /* 0x00000006040772a4 */ /* 0x000fe4000f8e02ff */
[----:B------:R-:W1:Y:S01]  /*1980*/  I2F.RP R3, UR8 ;  /* 0x0000000800037d06 */ /* 0x000e620008209400 */
[----:B------:R-:W-:Y:S02]  /*1990*/  UMOV UR4, URZ ;  /* 0x000000ff00047c82 */ /* 0x000fe40008000000 */
[----:B------:R-:W-:Y:S02]  /*19a0*/  UIMAD.WIDE.U32 UR4, UR5, UR7, UR4 ;  /* 0x00000007050472a5 */ /* 0x000fe4000f8e0004 */
[----:B------:R-:W-:-:S05]  /*19b0*/  R2UR UR7, R0 ;  /* 0x00000000000772ca */ /* 0x000fca00000e0000 */
[----:B------:R-:W-:Y:S02]  /*19c0*/  UMOV UR4, UR5 ;  /* 0x0000000500047c82 */ /* 0x000fe40008000000 */
[----:B------:R-:W-:Y:S01]  /*19d0*/  UIMAD.WIDE.U32 UR4, UR4, UR9, URZ ;  /* 0x00000009040472a5 */ /* 0x000fe2000f8e00ff */
[----:B-1----:R-:W1:Y:S06]  /*19e0*/  MUFU.RCP R0, R3 ;  /* 0x0000000300007308 */ /* 0x002e6c0000001000 */
[----:B------:R-:W-:Y:S02]  /*19f0*/  UMOV UR4, UR5 ;  /* 0x0000000500047c82 */ /* 0x000fe40008000000 */
[----:B------:R-:W-:Y:S01]  /*1a00*/  UIMAD UR5, UR4, UR7, UR9 ;  /* 0x00000007040572a4 */ /* 0x000fe2000f8e0209 */
[----:B------:R-:W2:Y:S03]  /*1a10*/  S2UR UR7, SR_CgaCtaId ;  /* 0x00000000000779c3 */ /* 0x000ea60000008800 */
[----:B------:R-:W-:Y:S01]  /*1a20*/  UISETP.GT.U32.AND UP0, UPT, UR6, UR5, UPT ;  /* 0x000000050600728c */ /* 0x000fe2000bf04070 */
[----:B-1----:R-:W-:-:S02]  /*1a30*/  VIADD R0, R0, 0xffffffe ;  /* 0x0ffffffe00007836 */ /* 0x002fc40000000000 */
[----:B------:R-:W-:-:S08]  /*1a40*/  IMAD.U32 R3, RZ, RZ, UR22 ;  /* 0x00000016ff037e24 */ /* 0x000fd0000f8e00ff */
[----:B------:R-:W-:Y:S01]  /*1a50*/  @!UP0 UIADD3 UR5, UPT, UPT, UR5, -UR6, URZ ;  /* 0x8000000605058290 */ /* 0x000fe2000fffe0ff */
[----:B------:R-:W1:Y:S01]  /*1a60*/  F2I.FTZ.U32.TRUNC.NTZ R0, R0 ;  /* 0x0000000000007305 */ /* 0x000e62000021f000 */
[----:B------:R-:W-:Y:S01]  /*1a70*/  @!UP0 UIADD3 UR4, UPT, UPT, UR4, 0x1, URZ ;  /* 0x0000000104048890 */ /* 0x000fe2000fffe0ff */
[----:B------:R-:W-:Y:S01]  /*1a80*/  SHF.L.U32 R3, R3, 0x1f, RZ ;  /* 0x0000001f03037819 */ /* 0x000fe200000006ff */
[----:B------:R-:W-:Y:S02]  /*1a90*/  UISETP.GE.U32.AND UP1, UPT, UR5, UR6, UPT ;  /* 0x000000060500728c */ /* 0x000fe4000bf26070 */
[----:B------:R-:W-:Y:S02]  /*1aa0*/  ULOP3.LUT UR5, UR26, UR49, URZ, 0x3c, !UPT ;  /* 0x000000311a057292 */ /* 0x000fe4000f8e3cff */
[----:B--2---:R-:W-:Y:S02]  /*1ab0*/  ULEA UR23, UR7, UR23, 0x18 ;  /* 0x0000001707177291 */ /* 0x004fe4000f8ec0ff */
[----:B------:R-:W-:-:S02]  /*1ac0*/  UISETP.GE.AND UP0, UPT, UR5, URZ, UPT ;  /* 0x000000ff0500728c */ /* 0x000fc4000bf06270 */
[----:B------:R-:W-:-:S03]  /*1ad0*/  ULEA UR7, UR32, UR23, 0x3 ;  /* 0x0000001720077291 */ /* 0x000fc6000f8e18ff */
[----:B------:R-:W-:Y:S01]  /*1ae0*/  @UP1 UIADD3 UR4, UPT, UPT, UR4, 0x1, URZ ;  /* 0x0000000104041890 */ /* 0x000fe2000fffe0ff */
[----:B-1----:R-:W-:Y:S01]  /*1af0*/  R2UR UR5, R0 ;  /* 0x00000000000572ca */ /* 0x002fe200000e0000 */
[----:B------:R-:W-:-:S05]  /*1b00*/  UISETP.NE.AND UP1, UPT, UR49, URZ, UPT ;  /* 0x000000ff3100728c */ /* 0x000fca000bf25270 */
[----:B------:R-:W-:Y:S01]  /*1b10*/  UMOV UR6, UR4 ;  /* 0x0000000400067c82 */ /* 0x000fe20008000000 */
[----:B------:R1:W2:Y:S01]  /*1b20*/  SYNCS.PHASECHK.TRANS64.TRYWAIT P0, [UR7+0x110], R3 ;  /* 0x00011003ff0075a7 */ /* 0x0002a20008001107 */
[----:B------:R-:W-:-:S04]  /*1b30*/  @!UP0 UIADD3 UR6, UPT, UPT, -UR6, URZ, URZ ;  /* 0x000000ff06068290 */ /* 0x000fc8000fffe1ff */
[----:B------:R-:W-:Y:S02]  /*1b40*/  @!UP1 ULOP3.LUT UR6, URZ, UR49, URZ, 0x33, !UPT ;  /* 0x00000031ff069292 */ /* 0x000fe4000f8e33ff */
[----:B------:R-:W-:-:S04]  /*1b50*/  UIADD3 UR4, UPT, UPT, URZ, -UR5, URZ ;  /* 0x80000005ff047290 */ /* 0x000fc8000fffe0ff */
[----:B------:R-:W-:Y:S01]  /*1b60*/  IMAD.U32 R0, RZ, RZ, UR6 ;  /* 0x00000006ff007e24 */ /* 0x000fe2000f8e00ff */
[----:B------:R-:W-:-:S03]  /*1b70*/  UIMAD UR7, UR4, UR8, URZ ;  /* 0x00000008040772a4 */ /* 0x000fc6000f8e02ff */
[----:B------:R-:W-:Y:S01]  /*1b80*/  UMOV UR4, URZ ;  /* 0x000000ff00047c82 */ /* 0x000fe20008000000 */
[----:B------:R-:W-:Y:S01]  /*1b90*/  IABS R0, R0 ;  /* 0x0000000000007213 */ /* 0x000fe20000000000 */
[----:B------:R-:W-:-:S03]  /*1ba0*/  UIMAD.WIDE.U32 UR4, UR5, UR7, UR4 ;  /* 0x00000007050472a5 */ /* 0x000fc6000f8e0004 */
[----:B------:R-:W-:-:S04]  /*1bb0*/  R2UR UR9, R0 ;  /* 0x00000000000972ca */ /* 0x000fc800000e0000 */
[----:B------:R-:W-:-:S09]  /*1bc0*/  UMOV UR4, UR5 ;  /* 0x0000000500047c82 */ /* 0x000fd20008000000 */
[----:B------:R-:W-:-:S07]  /*1bd0*/  UIMAD.WIDE.U32 UR4, UR4, UR9, URZ ;  /* 0x00000009040472a5 */ /* 0x000fce000f8e00ff */
[----:B------:R-:W-:Y:S02]  /*1be0*/  UMOV UR4, UR5 ;  /* 0x0000000500047c82 */ /* 0x000fe40008000000 */
[----:B------:R-:W-:-:S04]  /*1bf0*/  UIADD3 UR5, UPT, UPT, -UR4, URZ, URZ ;  /* 0x000000ff04057290 */ /* 0x000fc8000fffe1ff */
[----:B------:R-:W-:-:S04]  /*1c00*/  UIMAD UR5, UR8, UR5, UR9 ;  /* 0x00000005080572a4 */ /* 0x000fc8000f8e0209 */
[----:B------:R-:W-:-:S11]  /*1c10*/  UISETP.GT.U32.AND UP0, UPT, UR8, UR5, UPT ;  /* 0x000000050800728c */ /* 0x000fd6000bf04070 */
[----:B------:R-:W-:Y:S02]  /*1c20*/  @!UP0 UIADD3 UR5, UPT, UPT, UR5, -UR8, URZ ;  /* 0x8000000805058290 */ /* 0x000fe4000fffe0ff */
[----:B------:R-:W-:Y:S02]  /*1c30*/  @!UP0 UIADD3 UR4, UPT, UPT, UR4, 0x1, URZ ;  /* 0x0000000104048890 */ /* 0x000fe4000fffe0ff */
[----:B------:R-:W-:Y:S02]  /*1c40*/  UISETP.GE.U32.AND UP1, UPT, UR5, UR8, UPT ;  /* 0x000000080500728c */ /* 0x000fe4000bf26070 */
[----:B------:R-:W-:-:S04]  /*1c50*/  ULOP3.LUT UR5, UR6, UR35, URZ, 0x3c, !UPT ;  /* 0x0000002306057292 */ /* 0x000fc8000f8e3cff */
[----:B------:R-:W-:-:S05]  /*1c60*/  UISETP.GE.AND UP0, UPT, UR5, URZ, UPT ;  /* 0x000000ff0500728c */ /* 0x000fca000bf06270 */
[----:B------:R-:W-:Y:S02]  /*1c70*/  @UP1 UIADD3 UR4, UPT, UPT, UR4, 0x1, URZ ;  /* 0x0000000104041890 */ /* 0x000fe4000fffe0ff */
[----:B------:R-:W-:-:S05]  /*1c80*/  UISETP.NE.AND UP1, UPT, UR35, URZ, UPT ;  /* 0x000000ff2300728c */ /* 0x000fca000bf25270 */
[----:B------:R-:W-:Y:S01]  /*1c90*/  UMOV UR34, UR4 ;  /* 0x0000000400227c82 */ /* 0x000fe20008000000 */
[----:B------:R-:W-:Y:S02]  /*1ca0*/  UIADD3 UR4, UPT, UPT, -UR6, URZ, URZ ;  /* 0x000000ff06047290 */ /* 0x000fe4000fffe1ff */
[----:B------:R-:W-:Y:S02]  /*1cb0*/  @!UP0 UIADD3 UR34, UPT, UPT, -UR34, URZ, URZ ;  /* 0x000000ff22228290 */ /* 0x000fe4000fffe1ff */
[----:B------:R-:W-:Y:S02]  /*1cc0*/  UISETP.GE.U32.AND UP0, UPT, UR55, 0x3f, UPT ;  /* 0x0000003f3700788c */ /* 0x000fe4000bf06070 */
[----:B------:R-:W-:Y:S02]  /*1cd0*/  @!UP1 ULOP3.LUT UR34, URZ, UR35, URZ, 0x33, !UPT ;  /* 0x00000023ff229292 */ /* 0x000fe4000f8e33ff */
[----:B------:R-:W-:Y:S02]  /*1ce0*/  UIMAD UR4, UR49, UR4, UR26 ;  /* 0x00000004310472a4 */ /* 0x000fe4000f8e021a */
[----:B------:R-:W-:-:S02]  /*1cf0*/  UIADD3 UR5, UPT, UPT, -UR34, URZ, URZ ;  /* 0x000000ff22057290 */ /* 0x000fc4000fffe1ff */
[----:B------:R-:W-:Y:S02]  /*1d00*/  USHF.L.U32 UR10, UR4, 0x7, URZ ;  /* 0x00000007040a7899 */ /* 0x000fe400080006ff */
[----:B------:R-:W-:Y:S01]  /*1d10*/  UIMAD UR35, UR35, UR5, UR6 ;  /* 0x00000005232372a4 */ /* 0x000fe2000f8e0206 */
[----:B-12---:R-:W-:Y:S11]  /*1d20*/  BRA.U !UP0, `(.L_x_18) ;  /* 0x0000000508147547 */ /* 0x006ff6000b800000 */
[----:B------:R-:W1:Y:S01]  /*1d30*/  LDCU.64 UR30, c[0x0][0x5b0] ;  /* 0x0000b600ff1e77ac */ /* 0x000e620008000a00 */
[----:B------:R-:W1:Y:S01]  /*1d40*/  LDCU.64 UR28, c[0x0][0x5d8] ;  /* 0x0000bb00ff1c77ac */ /* 0x000e620008000a00 */
[----:B------:R-:W2:Y:S01]  /*1d50*/  LDCU UR19, c[0x0][0x598] ;  /* 0x0000b300ff1377ac */ /* 0x000ea20008000800 */
[----:B------:R-:W3:Y:S01]  /*1d60*/  LDCU UR18, c[0x0][0x58c] ;  /* 0x0000b180ff1277ac */ /* 0x000ee20008000800 */
[----:B------:R-:W4:Y:S01]  /*1d70*/  LDCU UR21, c[0x0][0x59c] ;  /* 0x0000b380ff1577ac */ /* 0x000f220008000800 */
[----:B------:R-:W2:Y:S01]  /*1d80*/  LDCU UR20, c[0x0][0x5a0] ;  /* 0x0000b400ff1477ac */ /* 0x000ea20008000800 */
[----:B------:R-:W2:Y:S01]  /*1d90*/  LDCU.64 UR16, c[0x0][0x590] ;  /* 0x0000b200ff1077ac */ /* 0x000ea20008000a00 */
[----:B------:R-:W2:Y:S01]  /*1da0*/  LDCU.64 UR6, c[0x0][0x5b8] ;  /* 0x0000b700ff0677ac */ /* 0x000ea20008000a00 */
[----:B------:R-:W2:Y:S01]  /*1db0*/  LDCU.64 UR4, c[0x0][0x5d0] ;  /* 0x0000ba00ff0477ac */ /* 0x000ea20008000a00 */
[----:B-1----:R-:W-:Y:S02]  /*1dc0*/  UIMAD UR30, UR35, UR30, UR28 ;  /* 0x0000001e231e72a4 */ /* 0x002fe4000f8e021c */
[----:B------:R-:W-:Y:S01]  /*1dd0*/  UIMAD UR29, UR34, UR31, UR29 ;  /* 0x0000001f221d72a4 */ /* 0x000fe2000f8e021d */
[----:B------:R-:W-:Y:S01]  /*1de0*/  UMOV UR14, URZ ;  /* 0x000000ff000e7c82 */ /* 0x000fe20008000000 */
[----:B---34-:R-:W-:-:S10]  /*1df0*/  UMOV UR11, UR32 ;  /* 0x00000020000b7c82 */ /* 0x018fd40008000000 */
.L_x_23:
[----:B------:R-:W-:Y:S01]  /*1e00*/  @!P3 MOV R3, 0x1800 ;  /* 0x000018000003b802 */ /* 0x000fe20000000f00 */
[----:B------:R-:W-:Y:S01]  /*1e10*/  ULEA UR41, UR11, UR23, 0x3 ;  /* 0x000000170b297291 */ /* 0x000fe2000f8e18ff */
[----:B---3--:R-:W-:Y:S11]  /*1e20*/  @P0 BRA `(.L_x_19) ;  /* 0x0000000000100947 */ /* 0x008ff60003800000 */
[----:B------:R-:W-:Y:S04]  /*1e30*/  MOV R0, UR22 ;  /* 0x0000001600007c02 */ /* 0x000fe80008000f00 */
[----:B------:R-:W-:Y:S04]  /*1e40*/  SHF.L.U32 R5, R0, 0x1f, RZ ;  /* 0x0000001f00057819 */ /* 0x000fe800000006ff */
[----:B------:R-:W1:Y:S02]  /*1e50*/  SYNCS.PHASECHK.TRANS64.TRYWAIT P0, [UR41+0x110], R5 ;  /* 0x00011005ff0075a7 */ /* 0x000e640008001129 */
[----:B-1----:R-:W-:Y:S05]  /*1e60*/  @!P0 BRA `(.L_x_20) ;  /* 0x0000007400908947 */ /* 0x002fea0003800000 */
.L_x_19:
[----:B------:R3:W-:Y:S01]  /*1e70*/  @!P3 SYNCS.ARRIVE.TRANS64 RZ, [UR41], R3 ;  /* 0x00000003ffffb9a7 */ /* 0x0007e20008000029 */
[----:B------:R-:W-:Y:S04]  /*1e80*/  BSSY.RECONVERGENT B0, `(.L_x_21) ;  /* 0x0000003000007945 */ /* 0x000fe80003800200 */
[----:B------:R-:W-:Y:S05]  /*1e90*/  @P2 BRA `(.L_x_22) ;  /* 0x0000000000042947 */ /* 0x000fea0003800000 */
[----:B--2---:R-:W-:Y:S05]  /*1ea0*/  BPT.TRAP 0x1 ;  /* 0x000000040000795c */ /* 0x004fea0000300000 */
.L_x_22:
[----:B--2---:R-:W-:Y:S05]  /*1eb0*/  BSYNC.RECONVERGENT B0 ;  /* 0x0000000000007941 */ /* 0x004fea0003800200 */
.L_x_21:
[----:B------:R-:W-:Y:S02]  /*1ec0*/  UIADD3 UR8, UPT, UPT, UR11, 0x1, URZ ;  /* 0x000000010b087890 */ /* 0x000fe4000fffe0ff */
[----:B------:R-:W-:Y:S02]  /*1ed0*/  USHF.L.U32 UR43, UR14, 0x5, URZ ;  /* 0x000000050e2b7899 */ /* 0x000fe400080006ff */
[----:B------:R-:W-:Y:S02]  /*1ee0*/  UISETP.NE.AND UP0, UPT, UR8, 0x22, UPT ;  /* 0x000000220800788c */ /* 0x000fe4000bf05270 */
[----:B------:R-:W-:Y:S02]  /*1ef0*/  UISETP.NE.AND UP2, UPT, UR19, 0x1, UPT ;  /* 0x000000011300788c */ /* 0x000fe4000bf45270 */
[----:B------:R-:W-:Y:S02]  /*1f00*/  USEL UR9, URZ, 0x1, UP0 ;  /* 0x00000001ff097887 */ /* 0x000fe40008000000 */
[----:B------:R-:W-:Y:S02]  /*1f10*/  USEL UR32, UR8, URZ, UP0 ;  /* 0x000000ff08207287 */ /* 0x000fe40008000000 */
[----:B------:R-:W-:Y:S02]  /*1f20*/  ULOP3.LUT UR22, UR22, UR9, URZ, 0x3c, !UPT ;  /* 0x0000000916167292 */ /* 0x000fe4000f8e3cff */
[----:B------:R-:W-:Y:S02]  /*1f30*/  ULEA UR8, UR32, UR23, 0x3 ;  /* 0x0000001720087291 */ /* 0x000fe4000f8e18ff */
[----:B------:R-:W-:Y:S02]  /*1f40*/  UISETP.NE.AND UP0, UPT, UR18, 0x1, UPT ;  /* 0x000000011200788c */ /* 0x000fe4000bf05270 */
[----:B------:R-:W-:Y:S01]  /*1f50*/  UIADD3 UR26, UP1, UPT, UR44, 0x80, URZ ;  /* 0x000000802c1a7890 */ /* 0x000fe2000ff3e0ff */
[----:B-1----:R-:W-:Y:S01]  /*1f60*/  MOV R0, UR22 ;  /* 0x0000001600007c02 */ /* 0x002fe20008000f00 */
[----:B------:R-:W-:Y:S02]  /*1f70*/  ULEA UR40, UR11, UR23, 0xb ;  /* 0x000000170b287291 */ /* 0x000fe4000f8e58ff */
[----:B------:R-:W-:Y:S01]  /*1f80*/  ULEA UR15, UR11, UR23, 0xc ;  /* 0x000000170b0f7291 */ /* 0x000fe2000f8e60ff */
[----:B---3--:R-:W-:Y:S01]  /*1f90*/  SHF.L.U32 R3, R0, 0x1f, RZ ;  /* 0x0000001f00037819 */ /* 0x008fe200000006ff */
[----:B------:R-:W-:Y:S02]  /*1fa0*/  UIADD3.X UR27, UPT, UPT, URZ, UR45, URZ, UP1, !UPT ;  /* 0x0000002dff1b7290 */ /* 0x000fe40008ffe4ff */
[----:B------:R-:W-:Y:S01]  /*1fb0*/  UIADD3 UR40, UPT, UPT, UR40, 0x4600, URZ ;  /* 0x0000460028287890 */ /* 0x000fe2000fffe0ff */
[----:B------:R1:W3:Y:S01]  /*1fc0*/  SYNCS.PHASECHK.TRANS64.TRYWAIT P0, [UR8+0x110], R3 ;  /* 0x00011003ff0075a7 */ /* 0x0002e20008001108 */
[----:B------:R-:W-:Y:S02]  /*1fd0*/  UIMAD.WIDE.U32 UR8, UR43, UR16, URZ ;  /* 0x000000102b0872a5 */ /* 0x000fe4000f8e00ff */
[----:B------:R-:W-:Y:S02]  /*1fe0*/  UPRMT UR28, UR30, 0x40, UR29 ;  /* 0x000000401e1c7896 */ /* 0x000fe4000800001d */
[----:B------:R-:W-:Y:S02]  /*1ff0*/  USHF.R.U32.HI UR9, URZ, UR17, UR9 ;  /* 0x00000011ff097299 */ /* 0x000fe40008011609 */
[----:B------:R-:W-:Y:S02]  /*2000*/  UIADD3 UR14, UPT, UPT, UR14, 0x1, URZ ;  /* 0x000000010e0e7890 */ /* 0x000fe4000fffe0ff */
[----:B------:R-:W-:Y:S02]  /*2010*/  USEL UR9, UR43, UR9, !UP0 ;  /* 0x000000092b097287 */ /* 0x000fe4000c000000 */
[----:B------:R-:W-:Y:S02]  /*2020*/  UIADD3 UR24, UP0, UPT, UR44, 0x180, URZ ;  /* 0x000001802c187890 */ /* 0x000fe4000ff1e0ff */
[----:B------:R-:W-:Y:S02]  /*2030*/  UIMAD.WIDE.U32 UR12, UR9, UR21, URZ ;  /* 0x00000015090c72a5 */ /* 0x000fe4000f8e00ff */
[----:B------:R-:W-:Y:S02]  /*2040*/  UIADD3 UR11, UPT, UPT, -UR9, URZ, URZ ;  /* 0x000000ff090b7290 */ /* 0x000fe4000fffe1ff */
[----:B------:R-:W-:Y:S02]  /*2050*/  USHF.R.U32.HI UR13, URZ, UR20, UR13 ;  /* 0x00000014ff0d7299 */ /* 0x000fe4000801160d */
[----:B------:R-:W-:Y:S02]  /*2060*/  UIMAD UR11, UR18, UR11, UR43 ;  /* 0x0000000b120b72a4 */ /* 0x000fe4000f8e022b */
[----:B------:R-:W-:Y:S02]  /*2070*/  USEL UR13, UR9, UR13, !UP2 ;  /* 0x0000000d090d7287 */ /* 0x000fe4000d000000 */
[----:B------:R-:W-:Y:S02]  /*2080*/  UIMAD UR11, UR11, UR6, UR4 ;  /* 0x000000060b0b72a4 */ /* 0x000fe4000f8e0204 */
[----:B------:R-:W-:Y:S02]  /*2090*/  UIADD3 UR8, UPT, UPT, -UR13, URZ, URZ ;  /* 0x000000ff0d087290 */ /* 0x000fe4000fffe1ff */
[----:B------:R-:W-:Y:S02]  /*20a0*/  UIADD3.X UR25, UPT, UPT, URZ, UR45, URZ, UP0, !UPT ;  /* 0x0000002dff197290 */ /* 0x000fe400087fe4ff */
[----:B------:R-:W-:Y:S02]  /*20b0*/  UIMAD UR9, UR19, UR8, UR9 ;  /* 0x00000008130972a4 */ /* 0x000fe4000f8e0209 */
[----:B------:R-:W-:Y:S01]  /*20c0*/  UIADD3 UR8, UPT, UPT, UR15, 0x15600, URZ ;  /* 0x000156000f087890 */ /* 0x000fe2000fffe0ff */
[----:B------:R-:W-:Y:S01]  /*20d0*/  UMOV UR46, 0x0 ;  /* 0x00000000002e7882 */ /* 0x000fe20000000000 */
[----:B------:R-:W-:Y:S01]  /*20e0*/  UMOV UR47, 0x10000000 ;  /* 0x10000000002f7882 */ /* 0x000fe20000000000 */
[----:B------:R-:W-:Y:S01]  /*20f0*/  UIMAD UR12, UR9, UR7, UR5 ;  /* 0x00000007090c72a4 */ /* 0x000fe2000f8e0205 */
[----:B------:R-:W-:Y:S01]  /*2100*/  UTMALDG.2D [UR40], [UR26], desc[UR46] ;  /* 0x00002e281a0075b4 */ /* 0x000fe20008009000 */
[----:B------:R-:W-:Y:S01]  /*2110*/  UPRMT UR15, UR28, 0x5410, URZ ;  /* 0x000054101c0f7896 */ /* 0x000fe200080000ff */
[----:B------:R-:W-:Y:S01]  /*2120*/  UMOV UR9, UR41 ;  /* 0x0000002900097c82 */ /* 0x000fe20008000000 */
[----:B------:R-:W-:Y:S07]  /*2130*/  UISETP.NE.AND UP0, UPT, UR14, UR37, UPT ;  /* 0x000000250e00728c */ /* 0x000fee000bf05270 */
[----:B------:R2:W-:Y:S02]  /*2140*/  UTMALDG.4D.IM2COL [UR8], [UR24], UR15 ;  /* 0x00000008180073b4 */ /* 0x0005e4000805800f */
[----:B--2---:R-:W-:Y:S01]  /*2150*/  UMOV UR15, UR37 ;  /* 0x00000025000f7c82 */ /* 0x004fe20008000000 */
[----:B------:R-:W-:Y:S01]  /*2160*/  UMOV UR11, UR32 ;  /* 0x00000020000b7c82 */ /* 0x000fe20008000000 */
[----:B-1----:R-:W-:Y:S05]  /*2170*/  BRA.U UP0, `(.L_x_23) ;  /* 0xfffffffd00207547 */ /* 0x002fea000b83ffff */
.L_x_18:
[----:B------:R-:W-:Y:S01]  /*2180*/  ULEA UR4, UR32, UR23, 0x3 ;  /* 0x0000001720047291 */ /* 0x000fe2000f8e18ff */
[----:B------:R-:W-:Y:S01]  /*2190*/  MOV R0, UR22 ;  /* 0x0000001600007c02 */ /* 0x000fe20008000f00 */
[----:B------:R-:W-:Y:S01]  /*21a0*/  @!P1 SYNCS.ARRIVE.TRANS64.A1T0 RZ, [UR23+0x248], RZ ;  /* 0x000248ffffff99a7 */ /* 0x000fe20008100017 */
[----:B------:R-:W-:Y:S02]  /*21b0*/  UISETP.GT.AND UP0, UPT, UR53, UR52, UPT ;  /* 0x000000343500728c */ /* 0x000fe4000bf04270 */
[----:B------:R-:W-:-:S04]  /*21c0*/  SHF.L.U32 R0, R0, 0x1f, RZ ;  /* 0x0000001f00007819 */ /* 0x000fc800000006ff */
[----:B---3--:R1:W2:Y:S03]  /*21d0*/  SYNCS.PHASECHK.TRANS64.TRYWAIT P0, [UR4+0x110], R0 ;  /* 0x00011000ff0075a7 */ /* 0x0082a60008001104 */
[----:B------:R-:W-:Y:S05]  /*21e0*/  BRA.U !UP0, `(.L_x_24) ;  /* 0x0000000508147547 */ /* 0x000fea000b800000 */
[----:B------:R-:W3:Y:S01]  /*21f0*/  LDCU.64 UR12, c[0x0][0x5b0] ;  /* 0x0000b600ff0c77ac */ /* 0x000ee20008000a00 */
[----:B------:R-:W3:Y:S01]  /*2200*/  LDCU.64 UR8, c[0x0][0x5d8] ;  /* 0x0000bb00ff0877ac */ /* 0x000ee20008000a00 */
[----:B------:R-:W4:Y:S01]  /*2210*/  LDCU UR18, c[0x0][0x598] ;  /* 0x0000b300ff1277ac */ /* 0x000f220008000800 */
[----:B------:R-:W1:Y:S01]  /*2220*/  LDCU UR14, c[0x0][0x58c] ;  /* 0x0000b180ff0e77ac */ /* 0x000e620008000800 */
[----:B------:R-:W1:Y:S01]  /*2230*/  LDCU UR20, c[0x0][0x59c] ;  /* 0x0000b380ff1477ac */ /* 0x000e620008000800 */
[----:B------:R-:W1:Y:S01]  /*2240*/  LDCU UR19, c[0x0][0x5a0] ;  /* 0x0000b400ff1377ac */ /* 0x000e620008000800 */
[----:B------:R-:W1:Y:S01]  /*2250*/  LDCU.64 UR16, c[0x0][0x590] ;  /* 0x0000b200ff1077ac */ /* 0x000e620008000a00 */
[----:B------:R-:W1:Y:S01]  /*2260*/  LDCU.64 UR6, c[0x0][0x5b8] ;  /* 0x0000b700ff0677ac */ /* 0x000e620008000a00 */
[----:B------:R-:W1:Y:S01]  /*2270*/  LDCU.64 UR4, c[0x0][0x5d0] ;  /* 0x0000ba00ff0477ac */ /* 0x000e620008000a00 */
[----:B---3--:R-:W-:Y:S02]  /*2280*/  UIMAD UR35, UR35, UR12, UR8 ;  /* 0x0000000c232372a4 */ /* 0x008fe4000f8e0208 */
[----:B------:R-:W-:-:S02]  /*2290*/  UIMAD UR34, UR34, UR13, UR9 ;  /* 0x0000000d222272a4 */ /* 0x000fc4000f8e0209 */
[----:B------:R-:W-:Y:S01]  /*22a0*/  UIADD3 UR36, UPT, UPT, UR54, UR15, URZ ;  /* 0x0000000f36247290 */ /* 0x000fe2000fffe0ff */
[----:B----4-:R-:W-:-:S11]  /*22b0*/  UMOV UR11, UR32 ;  /* 0x00000020000b7c82 */ /* 0x010fd60008000000 */
.L_x_29:
[----:B------:R-:W-:Y:S01]  /*22c0*/  @!P3 MOV R3, 0x1800 ;  /* 0x000018000003b802 */ /* 0x000fe20000000f00 */
[----:B------:R-:W-:Y:S01]  /*22d0*/  ULEA UR25, UR11, UR23, 0x3 ;  /* 0x000000170b197291 */ /* 0x000fe2000f8e18ff */
[----:B--2-4-:R-:W-:Y:S11]  /*22e0*/  @P0 BRA `(.L_x_25) ;  /* 0x0000000000100947 */ /* 0x014ff60003800000 */
[----:B-1----:R-:W-:Y:S04]  /*22f0*/  MOV R0, UR22 ;  /* 0x0000001600007c02 */ /* 0x002fe80008000f00 */
[----:B------:R-:W-:Y:S04]  /*2300*/  SHF.L.U32 R5, R0, 0x1f, RZ ;  /* 0x0000001f00057819 */ /* 0x000fe800000006ff */
[----:B------:R-:W1:Y:S02]  /*2310*/  SYNCS.PHASECHK.TRANS64.TRYWAIT P0, [UR25+0x110], R5 ;  /* 0x00011005ff0075a7 */ /* 0x000e640008001119 */
[----:B-1----:R-:W-:Y:S05]  /*2320*/  @!P0 BRA `(.L_x_26) ;  /* 0x0000007000788947 */ /* 0x002fea0003800000 */
.L_x_25:
[----:B------:R2:W-:Y:S01]  /*2330*/  @!P3 SYNCS.ARRIVE.TRANS64 RZ, [UR25], R3 ;  /* 0x00000003ffffb9a7 */ /* 0x0005e20008000019 */
[----:B------:R-:W-:Y:S04]  /*2340*/  BSSY.RECONVERGENT B0, `(.L_x_27) ;  /* 0x0000003000007945 */ /* 0x000fe80003800200 */
[----:B------:R-:W-:Y:S05]  /*2350*/  @P2 BRA `(.L_x_28) ;  /* 0x0000000000042947 */ /* 0x000fea0003800000 */
[----:B-1----:R-:W-:Y:S05]  /*2360*/  BPT.TRAP 0x1 ;  /* 0x000000040000795c */ /* 0x002fea0000300000 */
.L_x_28:
[----:B-1----:R-:W-:Y:S05]  /*2370*/  BSYNC.RECONVERGENT B0 ;  /* 0x0000000000007941 */ /* 0x002fea0003800200 */
.L_x_27:
        /* <DEDUP_REMOVED lines=10> */
[----:B------:R-:W-:Y:S01]  /*2420*/  MOV R0, UR22 ;  /* 0x0000001600007c02 */ /* 0x000fe20008000f00 */
[----:B------:R-:W-:Y:S02]  /*2430*/  ULEA UR24, UR11, UR23, 0xb ;  /* 0x000000170b187291 */ /* 0x000fe4000f8e58ff */
[----:B------:R-:W-:Y:S01]  /*2440*/  ULEA UR21, UR11, UR23, 0xc ;  /* 0x000000170b157291 */ /* 0x000fe2000f8e60ff */
[----:B--2---:R-:W-:Y:S01]  /*2450*/  SHF.L.U32 R3, R0, 0x1f, RZ ;  /* 0x0000001f00037819 */ /* 0x004fe200000006ff */
[----:B------:R-:W-:Y:S02]  /*2460*/  UIADD3.X UR29, UPT, UPT, URZ, UR45, URZ, UP1, !UPT ;  /* 0x0000002dff1d7290 */ /* 0x000fe40008ffe4ff */
[----:B------:R-:W-:Y:S01]  /*2470*/  UIADD3 UR24, UPT, UPT, UR24, 0x4600, URZ ;  /* 0x0000460018187890 */ /* 0x000fe2000fffe0ff */
[----:B------:R3:W4:Y:S01]  /*2480*/  SYNCS.PHASECHK.TRANS64.TRYWAIT P0, [UR8+0x110], R3 ;  /* 0x00011003ff0075a7 */ /* 0x0007220008001108 */
        /* <DEDUP_REMOVED lines=14> */
[----:B------:R-:W-:Y:S01]  /*2570*/  UIMAD UR9, UR18, UR8, UR9 ;  /* 0x00000008120972a4 */ /* 0x000fe2000f8e0209 */
[----:B------:R-:W-:Y:S01]  /*2580*/  UMOV UR40, 0x0 ;  /* 0x0000000000287882 */ /* 0x000fe20000000000 */
[----:B------:R-:W-:Y:S01]  /*2590*/  UMOV UR41, 0x10000000 ;  /* 0x1000000000297882 */ /* 0x000fe20000000000 */
[----:B------:R-:W-:Y:S01]  /*25a0*/  UMOV UR26, UR42 ;  /* 0x0000002a001a7c82 */ /* 0x000fe20008000000 */
[----:B------:R-:W-:Y:S01]  /*25b0*/  UIADD3 UR8, UPT, UPT, UR21, 0x15600, URZ ;  /* 0x0001560015087890 */ /* 0x000fe2000fffe0ff */
[----:B------:R-:W-:Y:S01]  /*25c0*/  UTMALDG.2D [UR24], [UR28], desc[UR40] ;  /* 0x000028181c0075b4 */ /* 0x000fe20008009000 */
[----:B------:R-:W-:Y:S02]  /*25d0*/  UIMAD UR12, UR9, UR7, UR5 ;  /* 0x00000007090c72a4 */ /* 0x000fe4000f8e0205 */
[----:B------:R-:W-:Y:S01]  /*25e0*/  UPRMT UR21, UR33, 0x5410, URZ ;  /* 0x0000541021157896 */ /* 0x000fe200080000ff */
[----:B------:R-:W-:Y:S01]  /*25f0*/  UMOV UR9, UR25 ;  /* 0x0000001900097c82 */ /* 0x000fe20008000000 */
[----:B------:R-:W-:Y:S07]  /*2600*/  UISETP.NE.AND UP0, UPT, UR15, UR36, UPT ;  /* 0x000000240f00728c */ /* 0x000fee000bf05270 */
[----:B------:R1:W-:Y:S02]  /*2610*/  UTMALDG.4D.IM2COL [UR8], [UR30], UR21 ;  /* 0x000000081e0073b4 */ /* 0x0003e40008058015 */
[----:B-1----:R-:W-:Y:S01]  /*2620*/  UMOV UR11, UR32 ;  /* 0x00000020000b7c82 */ /* 0x002fe20008000000 */
[----:B---3--:R-:W-:Y:S05]  /*2630*/  BRA.U UP0, `(.L_x_29) ;  /* 0xfffffffd00207547 */ /* 0x008fea000b83ffff */
.L_x_24:
[----:B------:R-:W-:Y:S01]  /*2640*/  SHF.L.U32 R3, R2, 0x1f, RZ ;  /* 0x0000001f02037819 */ /* 0x000fe200000006ff */
[----:B------:R-:W-:-:S03]  /*2650*/  NOP ;  /* 0x0000000000007918 */ /* 0x000fc60000000000 */
[----:B--2-4-:R-:W2:Y:S02]  /*2660*/  SYNCS.PHASECHK.TRANS64.TRYWAIT P0, [UR23+0x250], R3 ;  /* 0x00025003ff0075a7 */ /* 0x014ea40008001117 */
[----:B--2---:R-:W-:Y:S05]  /*2670*/  @!P0 BRA `(.L_x_30) ;  /* 0x0000006c00bc8947 */ /* 0x004fea0003800000 */
.L_x_132:
[----:B------:R-:W2:Y:S01]  /*2680*/  LDS.128 R4, [UR23+0x290] ;  /* 0x00029017ff047984 */ /* 0x000ea20008000c00 */
[----:B------:R-:W-:Y:S02]  /*2690*/  UIADD3 UR4, UPT, UPT, UR23, 0x258, URZ ;  /* 0x0000025817047890 */ /* 0x000fe4000fffe0ff */
[----:B------:R-:W-:Y:S01]  /*26a0*/  UISETP.GE.AND UP0, UPT, UR39, 0x1, UPT ;  /* 0x000000012700788c */ /* 0x000fe2000bf06270 */
[----:B------:R-:W-:Y:S01]  /*26b0*/  @!PT LDS RZ, [RZ] ;  /* 0x00000000fffff984 */ /* 0x000fe20000000800 */
[----:B------:R-:W-:Y:S01]  /*26c0*/  @!PT LDS RZ, [RZ] ;  /* 0x00000000fffff984 */ /* 0x000fe20000000800 */
[----:B------:R-:W-:Y:S01]  /*26d0*/  @!PT LDS RZ, [RZ] ;  /* 0x00000000fffff984 */ /* 0x000fe20000000800 */
[----:B------:R-:W-:Y:S01]  /*26e0*/  @!PT LDS RZ, [RZ] ;  /* 0x00000000fffff984 */ /* 0x000fe20000000800 */
[----:B------:R3:W-:Y:S06]  /*26f0*/  MEMBAR.ALL.CTA ;  /* 0x0000000000007992 */ /* 0x0007ec0000008000 */
[----:B---3--:R-:W3:Y:S01]  /*2700*/  FENCE.VIEW.ASYNC.S ;  /* 0x00000000000073c6 */ /* 0x008ee20000000000 */
[----:B------:R-:W-:-:S09]  /*2710*/  UPRMT UR4, URZ, 0x654, UR4 ;  /* 0x00000654ff047896 */ /* 0x000fd20008000004 */
[----:B---3--:R-:W-:Y:S01]  /*2720*/  SYNCS.ARRIVE.TRANS64.RED.A1T0 RZ, [UR4], RZ ;  /* 0x000000ffffff79a7 */ /* 0x008fe20008100404 */
[----:B--2---:R-:W-:-:S13]  /*2730*/  LOP3.LUT P0, RZ, R6, 0x1, RZ, 0xc0, !PT ;  /* 0x0000000106ff7812 */ /* 0x004fda000780c0ff */
[----:B------:R-:W-:Y:S01]  /*2740*/  VOTEU.ANY UP1, P0 ;  /* 0x0000000000ff7886 */ /* 0x000fe20000020100 */
[----:B------:R-:W-:-:S13]  /*2750*/  PLOP3.LUT P0, PT, PT, PT, UP1, 0x80, 0x8 ;  /* 0x000000000008781c */ /* 0x000fda0003f0f018 */
[----:B-1----:R-:W-:Y:S02]  /*2760*/  @P0 MOV R0, R4 ;  /* 0x0000000400000202 */ /* 0x002fe40000000f00 */
[----:B------:R-:W-:Y:S02]  /*2770*/  @P0 LOP3.LUT R4, R5, 0xffff, RZ, 0xc0, !PT ;  /* 0x0000ffff05040812 */ /* 0x000fe400078ec0ff */
[----:B------:R-:W-:Y:S02]  /*2780*/  @P0 R2UR UR6, R0 ;  /* 0x00000000000602ca */ /* 0x000fe400000e0000 */
[----:B------:R-:W-:-:S11]  /*2790*/  @P0 R2UR UR5, R4 ;  /* 0x00000000040502ca */ /* 0x000fd600000e0000 */
[----:B------:R-:W-:Y:S02]  /*27a0*/  @UP1 UMOV UR48, UR6 ;  /* 0x0000000600301c82 */ /* 0x000fe40008000000 */
[----:B------:R-:W-:Y:S01]  /*27b0*/  @UP1 UMOV UR38, UR5 ;  /* 0x0000000500261c82 */ /* 0x000fe20008000000 */
[----:B------:R-:W-:Y:S05]  /*27c0*/  BRA.U !UP0, `(.L_x_31) ;  /* 0x0000000108d47547 */ /* 0x000fea000b800000 */
[----:B------:R-:W1:Y:S01]  /*27d0*/  LDCU.128 UR16, c[0x0][0xb10] ;  /* 0x00016200ff1077ac */ /* 0x000e620008000c00 */
[----:B------:R-:W2:Y:S01]  /*27e0*/  LDCU UR21, c[0x0][0xb20] ;  /* 0x00016400ff1577ac */ /* 0x000ea20008000800 */
[----:B------:R-:W3:Y:S01]  /*27f0*/  LDCU UR20, c[0x0][0xb0c] ;  /* 0x00016180ff1477ac */ /* 0x000ee20008000800 */
[----:B------:R-:W4:Y:S01]  /*2800*/  LDCU.64 UR14, c[0x0][0xb28] ;  /* 0x00016500ff0e77ac */ /* 0x000f220008000a00 */
[----:B------:R-:W-:Y:S02]  /*2810*/  UISETP.NE.AND UP3, UPT, UR39, 0x1, UPT ;  /* 0x000000012700788c */ /* 0x000fe4000bf65270 */
[----:B-1----:R-:W-:Y:S02]  /*2820*/  UIMAD.WIDE.U32 UR4, UR50, UR19, URZ ;  /* 0x00000013320472a5 */ /* 0x002fe4000f8e00ff */
[----:B------:R-:W-:Y:S02]  /*2830*/  UIMAD.WIDE.U32 UR6, UR51, UR16, URZ ;  /* 0x00000010330672a5 */ /* 0x000fe4000f8e00ff */
[----:B------:R-:W-:-:S02]  /*2840*/  UISETP.NE.AND UP0, UPT, UR18, 0x1, UPT ;  /* 0x000000011200788c */ /* 0x000fc4000bf05270 */
[----:B------:R-:W-:Y:S01]  /*2850*/  UIMAD.WIDE.U32 UR10, UR38, UR19, URZ ;  /* 0x00000013260a72a5 */ /* 0x000fe2000f8e00ff */
[----:B------:R-:W-:Y:S01]  /*2860*/  UMOV UR4, UR5 ;  /* 0x0000000500047c82 */ /* 0x000fe20008000000 */
[----:B---3--:R-:W-:Y:S02]  /*2870*/  UISETP.NE.AND UP2, UPT, UR20, 0x1, UPT ;  /* 0x000000011400788c */ /* 0x008fe4000bf45270 */
[----:B--2---:R-:W-:Y:S02]  /*2880*/  USHF.R.U32.HI UR5, URZ, UR21, UR4 ;  /* 0x00000015ff057299 */ /* 0x004fe40008011604 */
[----:B------:R-:W-:Y:S01]  /*2890*/  UIMAD.WIDE.U32 UR12, UR48, UR16, URZ ;  /* 0x00000010300c72a5 */ /* 0x000fe2000f8e00ff */
[----:B------:R-:W-:Y:S01]  /*28a0*/  UMOV UR4, UR7 ;  /* 0x0000000700047c82 */ /* 0x000fe20008000000 */
[----:B------:R-:W-:Y:S02]  /*28b0*/  USEL UR5, UR50, UR5, !UP0 ;  /* 0x0000000532057287 */ /* 0x000fe4000c000000 */
[----:B------:R-:W-:-:S02]  /*28c0*/  USHF.R.U32.HI UR4, URZ, UR17, UR4 ;  /* 0x00000011ff047299 */ /* 0x000fc40008011604 */
[----:B----4-:R-:W-:Y:S02]  /*28d0*/  UIMAD.WIDE.U32 UR8, UR5, UR14, URZ ;  /* 0x0000000e050872a5 */ /* 0x010fe4000f8e00ff */
[----:B------:R-:W-:Y:S01]  /*28e0*/  USEL UR6, UR51, UR4, !UP2 ;  /* 0x0000000433067287 */ /* 0x000fe2000d000000 */
[----:B------:R-:W-:Y:S02]  /*28f0*/  UMOV UR12, UR13 ;  /* 0x0000000d000c7c82 */ /* 0x000fe40008000000 */
[----:B------:R-:W-:Y:S01]  /*2900*/  UMOV UR4, UR11 ;  /* 0x0000000b00047c82 */ /* 0x000fe20008000000 */
[----:B------:R-:W-:Y:S01]  /*2910*/  UIMAD.WIDE.U32 UR10, UR6, UR14, URZ ;  /* 0x0000000e060a72a5 */ /* 0x000fe2000f8e00ff */
[----:B------:R-:W-:Y:S01]  /*2920*/  UMOV UR8, UR9 ;  /* 0x0000000900087c82 */ /* 0x000fe20008000000 */
[----:B------:R-:W-:Y:S02]  /*2930*/  USHF.R.U32.HI UR4, URZ, UR21, UR4 ;  /* 0x00000015ff047299 */ /* 0x000fe40008011604 */
[----:B------:R-:W-:-:S03]  /*2940*/  @UP3 USHF.R.U32.HI UR5, URZ, UR15, UR8 ;  /* 0x0000000fff053299 */ /* 0x000fc60008011608 */
[----:B------:R-:W-:Y:S01]  /*2950*/  UMOV UR10, UR11 ;  /* 0x0000000b000a7c82 */ /* 0x000fe20008000000 */
[----:B------:R-:W-:Y:S02]  /*2960*/  USHF.R.U32.HI UR17, URZ, UR17, UR12 ;  /* 0x00000011ff117299 */ /* 0x000fe4000801160c */
[----:B------:R-:W-:Y:S02]  /*2970*/  USEL UR4, UR38, UR4, !UP0 ;  /* 0x0000000426047287 */ /* 0x000fe4000c000000 */
[----:B------:R-:W-:Y:S02]  /*2980*/  @UP3 USHF.R.U32.HI UR6, URZ, UR15, UR10 ;  /* 0x0000000fff063299 */ /* 0x000fe4000801160a */
[----:B------:R-:W-:Y:S02]  /*2990*/  UIMAD UR7, UR39, UR5, URZ ;  /* 0x00000005270772a4 */ /* 0x000fe4000f8e02ff */
[----:B------:R-:W-:Y:S02]  /*29a0*/  USEL UR5, UR48, UR17, !UP2 ;  /* 0x0000001130057287 */ /* 0x000fe4000d000000 */
[----:B------:R-:W-:-:S02]  /*29b0*/  UIMAD UR10, UR39, UR6, URZ ;  /* 0x00000006270a72a4 */ /* 0x000fc4000f8e02ff */
[----:B------:R-:W-:Y:S02]  /*29c0*/  UISETP.GE.AND UP0, UPT, UR4, UR7, UPT ;  /* 0x000000070400728c */ /* 0x000fe4000bf06270 */
[----:B------:R-:W-:Y:S02]  /*29d0*/  UIMAD.WIDE.U32 UR8, UR4, UR14, URZ ;  /* 0x0000000e040872a5 */ /* 0x000fe4000f8e00ff */
[----:B------:R-:W-:Y:S02]  /*29e0*/  UISETP.GE.OR UP0, UPT, UR5, UR10, UP0 ;  /* 0x0000000a0500728c */ /* 0x000fe40008706670 */
[----:B------:R-:W-:-:S03]  /*29f0*/  UIMAD.WIDE.U32 UR10, UR5, UR14, URZ ;  /* 0x0000000e050a72a5 */ /* 0x000fc6000f8e00ff */
[----:B------:R-:W-:Y:S01]  /*2a00*/  UMOV UR7, UR9 ;  /* 0x0000000900077c82 */ /* 0x000fe20008000000 */
[----:B------:R-:W-:Y:S02]  /*2a10*/  UIADD3 UR9, UPT, UPT, -UR4, URZ, URZ ;  /* 0x000000ff04097290 */ /* 0x000fe4000fffe1ff */
[----:B------:R-:W-:Y:S02]  /*2a20*/  USHF.R.U32.HI UR7, URZ, UR15, UR7 ;  /* 0x0000000fff077299 */ /* 0x000fe40008011607 */
[----:B------:R-:W-:Y:S02]  /*2a30*/  UIMAD UR10, UR18, UR9, UR38 ;  /* 0x00000009120a72a4 */ /* 0x000fe4000f8e0226 */
[----:B------:R-:W-:Y:S01]  /*2a40*/  USEL UR7, UR4, UR7, !UP3 ;  /* 0x0000000704077287 */ /* 0x000fe2000d800000 */
[----:B------:R-:W-:Y:S01]  /*2a50*/  @!UP0 UMOV UR8, UR11 ;  /* 0x0000000b00088c82 */ /* 0x000fe20008000000 */
[----:B------:R-:W-:Y:S02]  /*2a60*/  UIADD3 UR11, UPT, UPT, -UR5, URZ, URZ ;  /* 0x000000ff050b7290 */ /* 0x000fe4000fffe1ff */
[----:B------:R-:W-:-:S02]  /*2a70*/  @!UP0 USHF.R.U32.HI UR8, URZ, UR15, UR8 ;  /* 0x0000000fff088299 */ /* 0x000fc40008011608 */
[----:B------:R-:W-:Y:S02]  /*2a80*/  UIADD3 UR9, UPT, UPT, -UR7, URZ, URZ ;  /* 0x000000ff07097290 */ /* 0x000fe4000fffe1ff */
[----:B------:R-:W-:Y:S02]  /*2a90*/  @!UP0 USEL UR8, UR5, UR8, !UP3 ;  /* 0x0000000805088287 */ /* 0x000fe4000d800000 */
[----:B------:R-:W-:Y:S02]  /*2aa0*/  UIMAD UR9, UR39, UR9, UR4 ;  /* 0x00000009270972a4 */ /* 0x000fe4000f8e0204 */
[----:B------:R-:W-:Y:S02]  /*2ab0*/  @!UP0 UIADD3 UR7, UPT, UPT, UR7, -UR8, URZ ;  /* 0x8000000807078290 */ /* 0x000fe4000fffe0ff */
[----:B------:R-:W-:Y:S02]  /*2ac0*/  @!UP0 UIMAD UR8, UR9, UR6, UR8 ;  /* 0x00000006090882a4 */ /* 0x000fe4000f8e0208 */
[----:B------:R-:W-:-:S02]  /*2ad0*/  @!UP0 UIMAD UR4, UR39, UR7, UR5 ;  /* 0x00000007270482a4 */ /* 0x000fc4000f8e0205 */
[----:B------:R-:W-:Y:S02]  /*2ae0*/  UIMAD UR6, UR20, UR11, UR48 ;  /* 0x0000000b140672a4 */ /* 0x000fe4000f8e0230 */
[----:B------:R-:W-:Y:S01]  /*2af0*/  UIMAD UR38, UR4, UR18, UR10 ;  /* 0x00000012042672a4 */ /* 0x000fe2000f8e020a */
[----:B------:R-:W-:Y:S02]  /*2b00*/  @!UP0 UMOV UR5, UR8 ;  /* 0x0000000800058c82 */ /* 0x000fe40008000000 */
[----:B------:R-:W-:-:S12]  /*2b10*/  UIMAD UR48, UR5, UR20, UR6 ;  /* 0x00000014053072a4 */ /* 0x000fd8000f8e0206 */
.L_x_31:
        /* <DEDUP_REMOVED lines=20> */
.L_x_32:
[----:B------:R-:W-:Y:S02]  /*2c60*/  R2UR UR5, R86 ;  /* 0x00000000560572ca */ /* 0x000fe400000e0000 */
[----:B------:R-:W-:Y:S02]  /*2c70*/  R2UR UR4, R73 ;  /* 0x00000000490472ca */ /* 0x000fe400000e0000 */
[----:B------:R-:W-:Y:S02]  /*2c80*/  PLOP3.LUT P1, PT, PT, PT, PT, 0x80, 0x8 ;  /* 0x000000000008781c */ /* 0x000fe40003f2f070 */
[----:B------:R-:W-:-:S07]  /*2c90*/  LOP3.LUT R2, R2, 0x1, RZ, 0x3c, !PT ;  /* 0x0000000102027812 */ /* 0x000fce00078e3cff */
[----:B------:R-:W-:Y:S02]  /*2ca0*/  UIADD3 UR29, UPT, UPT, UR48, UR5, URZ ;  /* 0x00000005301d7290 */ /* 0x000fe4000fffe0ff */
[----:B------:R-:W-:Y:S01]  /*2cb0*/  UIADD3 UR26, UPT, UPT, UR38, UR4, URZ ;  /* 0x00000004261a7290 */ /* 0x000fe2000fffe0ff */
[----:B------:R-:W-:Y:S11]  /*2cc0*/  BRA.U UP1, `(.L_x_33) ;  /* 0xffffffe901d47547 */ /* 0x000ff6000b83ffff */
[----:B------:R-:W-:Y:S01]  /*2cd0*/  UIADD3 UR23, UPT, UPT, UR23, 0x110, URZ ;  /* 0x0000011017177890 */ /* 0x000fe2000fffe0ff */
[----:B------:R-:W-:-:S03]  /*2ce0*/  MOV R3, UR22 ;  /* 0x0000001600037c02 */ /* 0x000fc60008000f00 */
[----:B------:R-:W-:Y:S01]  /*2cf0*/  ULEA UR4, UR32, UR23, 0x3 ;  /* 0x0000001720047291 */ /* 0x000fe2000f8e18ff */
[----:B------:R-:W-:-:S08]  /*2d00*/  SHF.L.U32 R3, R3, 0x1f, RZ ;  /* 0x0000001f03037819 */ /* 0x000fd000000006ff */
[----:B------:R-:W1:Y:S02]  /*2d10*/  SYNCS.PHASECHK.TRANS64.TRYWAIT P0, [UR4], R3 ;  /* 0x00000003ff0075a7 */ /* 0x000e640008001104 */
[----:B-1----:R-:W-:Y:S05]  /*2d20*/  @!P0 BRA `(.L_x_34) ;  /* 0x0000006800288947 */ /* 0x002fea0003800000 */
.L_x_134:
[----:B------:R-:W-:-:S04]  /*2d30*/  UIADD3 UR4, UPT, UPT, UR32, 0x1, URZ ;  /* 0x0000000120047890 */ /* 0x000fc8000fffe0ff */
[----:B------:R-:W-:-:S04]  /*2d40*/  UISETP.NE.AND UP0, UPT, UR4, 0x22, UPT ;  /* 0x000000220400788c */ /* 0x000fc8000bf05270 */
[----:B------:R-:W-:Y:S02]  /*2d50*/  USEL UR5, URZ, 0x1, UP0 ;  /* 0x00000001ff057887 */ /* 0x000fe40008000000 */
[----:B------:R-:W-:Y:S02]  /*2d60*/  USEL UR4, UR4, URZ, UP0 ;  /* 0x000000ff04047287 */ /* 0x000fe40008000000 */
[----:B------:R-:W-:Y:S02]  /*2d70*/  ULOP3.LUT UR6, UR22, UR5, URZ, 0x3c, !UPT ;  /* 0x0000000516067292 */ /* 0x000fe4000f8e3cff */
[----:B------:R-:W-:-:S04]  /*2d80*/  ULEA UR5, UR4, UR23, 0x3 ;  /* 0x0000001704057291 */ /* 0x000fc8000f8e18ff */
[----:B-1----:R-:W-:-:S04]  /*2d90*/  MOV R3, UR6 ;  /* 0x0000000600037c02 */ /* 0x002fc80008000f00 */
[----:B------:R-:W-:-:S04]  /*2da0*/  SHF.L.U32 R3, R3, 0x1f, RZ ;  /* 0x0000001f03037819 */ /* 0x000fc800000006ff */
[----:B------:R-:W1:Y:S02]  /*2db0*/  SYNCS.PHASECHK.TRANS64.TRYWAIT P0, [UR5], R3 ;  /* 0x00000003ff0075a7 */ /* 0x000e640008001105 */
[----:B-1----:R-:W-:Y:S05]  /*2dc0*/  @!P0 BRA `(.L_x_35) ;  /* 0x0000006800188947 */ /* 0x002fea0003800000 */
.L_x_136:
        /* <DEDUP_REMOVED lines=10> */
.L_x_138:
        /* <DEDUP_REMOVED lines=10> */
.L_x_140:
        /* <DEDUP_REMOVED lines=10> */
.L_x_142:
        /* <DEDUP_REMOVED lines=10> */
.L_x_144:
        /* <DEDUP_REMOVED lines=10> */
.L_x_146:
        /* <DEDUP_REMOVED lines=10> */
.L_x_148:
        /* <DEDUP_REMOVED lines=10> */
.L_x_150:
        /* <DEDUP_REMOVED lines=10> */
.L_x_152:
        /* <DEDUP_REMOVED lines=10> */
.L_x_154:
        /* <DEDUP_REMOVED lines=10> */
.L_x_156:
        /* <DEDUP_REMOVED lines=10> */
.L_x_158:
        /* <DEDUP_REMOVED lines=10> */
.L_x_160:
        /* <DEDUP_REMOVED lines=10> */
.L_x_162:
        /* <DEDUP_REMOVED lines=10> */
.L_x_164:
        /* <DEDUP_REMOVED lines=10> */
.L_x_166:
        /* <DEDUP_REMOVED lines=10> */
.L_x_168:
        /* <DEDUP_REMOVED lines=10> */
.L_x_170:
        /* <DEDUP_REMOVED lines=10> */
.L_x_172:
        /* <DEDUP_REMOVED lines=10> */
.L_x_174:
        /* <DEDUP_REMOVED lines=10> */
.L_x_176:
        /* <DEDUP_REMOVED lines=10> */
.L_x_178:
        /* <DEDUP_REMOVED lines=10> */
.L_x_180:
        /* <DEDUP_REMOVED lines=10> */
.L_x_182:
        /* <DEDUP_REMOVED lines=10> */
.L_x_184:
        /* <DEDUP_REMOVED lines=10> */
.L_x_186:
        /* <DEDUP_REMOVED lines=10> */
.L_x_188:
        /* <DEDUP_REMOVED lines=10> */
.L_x_190:
        /* <DEDUP_REMOVED lines=10> */
.L_x_192:
        /* <DEDUP_REMOVED lines=10> */
.L_x_194:
        /* <DEDUP_REMOVED lines=10> */
.L_x_196:
        /* <DEDUP_REMOVED lines=10> */
.L_x_198:
[----:B------:R-:W-:-:S04]  /*4130*/  UIADD3 UR4, UPT, UPT, UR4, 0x1, URZ ;  /* 0x0000000104047890 */ /* 0x000fc8000fffe0ff */
[----:B------:R-:W-:-:S04]  /*4140*/  UISETP.NE.AND UP0, UPT, UR4, 0x22, UPT ;  /* 0x000000220400788c */ /* 0x000fc8000bf05270 */
[----:B------:R-:W-:Y:S02]  /*4150*/  USEL UR5, URZ, 0x1, UP0 ;  /* 0x00000001ff057887 */ /* 0x000fe40008000000 */
[----:B------:R-:W-:Y:S02]  /*4160*/  USEL UR4, UR4, URZ, UP0 ;  /* 0x000000ff04047287 */ /* 0x000fe40008000000 */
[----:B------:R-:W-:Y:S02]  /*4170*/  ULOP3.LUT UR5, UR6, UR5, URZ, 0x3c, !UPT ;  /* 0x0000000506057292 */ /* 0x000fe4000f8e3cff */
[----:B------:R-:W-:-:S04]  /*4180*/  ULEA UR4, UR4, UR23, 0x3 ;  /* 0x0000001704047291 */ /* 0x000fc8000f8e18ff */
[----:B------:R-:W-:Y:S02]  /*4190*/  IMAD.U32 R2, RZ, RZ, UR5 ;  /* 0x00000005ff027e24 */ /* 0x000fe4000f8e00ff */
[----:B-1----:R-:W-:-:S03]  /*41a0*/  MOV R0, UR4 ;  /* 0x0000000400007c02 */ /* 0x002fc60008000f00 */
[----:B------:R-:W-:-:S07]  /*41b0*/  SHF.L.U32 R3, R2, 0x1f, RZ ;  /* 0x0000001f02037819 */ /* 0x000fce00000006ff */
.L_x_67:
[----:B-1----:R1:W2:Y:S02]  /*41c0*/  SYNCS.PHASECHK.TRANS64.TRYWAIT P0, [R0+URZ], R3 ;  /* 0x00000003000075a7 */ /* 0x0022a400080011ff */
[----:B--2---:R-:W-:Y:S05]  /*41d0*/  @!P0 NANOSLEEP.SYNCS 0x989680 ;  /* 0x009896800000895d */ /* 0x004fea0003900000 */
[----:B------:R-:W2:Y:S02]  /*41e0*/  @!P0 SYNCS.PHASECHK.TRANS64 P0, [R0+URZ], R3 ;  /* 0x00000003000085a7 */ /* 0x000ea400080010ff */
[----:B--2---:R-:W-:Y:S05]  /*41f0*/  @P0 EXIT ;  /* 0x000000000000094d */ /* 0x004fea0003800000 */
[----:B------:R-:W-:Y:S05]  /*4200*/  BRA `(.L_x_67) ;  /* 0xfffffffc00ec7947 */ /* 0x000fea000383ffff */
.L_x_17:
[----:B------:R-:W2:Y:S02]  /*4210*/  S2UR UR4, SR_CgaCtaId ;  /* 0x00000000000479c3 */ /* 0x000ea40000008800 */
[----:B--2---:R-:W-:-:S04]  /*4220*/  UISETP.NE.AND UP0, UPT, UR4, URZ, UPT ;  /* 0x000000ff0400728c */ /* 0x004fc8000bf05270 */
[----:B------:R-:W-:-:S09]  /*4230*/  UISETP.NE.OR UP0, UPT, UR18, 0x1, UP0 ;  /* 0x000000011200788c */ /* 0x000fd20008705670 */
[----:B------:R-:W-:Y:S05]  /*4240*/  BRA.U UP0, `(.L_x_68) ;  /* 0x0000000100b47547 */ /* 0x000fea000b800000 */
[----:B------:R-:W2:Y:S01]  /*4250*/  S2UR UR5, SR_CgaCtaId ;  /* 0x00000000000579c3 */ /* 0x000ea20000008800 */
[----:B------:R-:W-:Y:S01]  /*4260*/  UMOV UR4, 0x400 ;  /* 0x0000040000047882 */ /* 0x000fe20000000000 */
[----:B------:R-:W-:Y:S01]  /*4270*/  HFMA2 R3, -RZ, RZ, 0, 5.9604644775390625e-08 ;  /* 0x00000001ff037431 */ /* 0x000fe200000001ff */
[----:B------:R-:W-:Y:S01]  /*4280*/  ISETP.NE.AND P0, PT, R0, RZ, PT ;  /* 0x000000ff0000720c */ /* 0x000fe20003f05270 */
[----:B------:R-:W-:Y:S01]  /*4290*/  IMAD.MOV.U32 R8, RZ, RZ, RZ ;  /* 0x000000ffff087224 */ /* 0x000fe200078e00ff */
[----:B--2---:R-:W-:-:S04]  /*42a0*/  ULEA UR4, UR5, UR4, 0x18 ;  /* 0x0000000405047291 */ /* 0x004fc8000f8ec0ff */
[----:B------:R-:W-:Y:S02]  /*42b0*/  UIADD3 UR5, UPT, UPT, UR4, 0x258, URZ ;  /* 0x0000025804057890 */ /* 0x000fe4000fffe0ff */
[----:B------:R-:W-:Y:S02]  /*42c0*/  UIADD3 UR8, UPT, UPT, UR4, 0x250, URZ ;  /* 0x0000025004087890 */ /* 0x000fe4000fffe0ff */
[----:B------:R-:W-:-:S12]  /*42d0*/  UPRMT UR5, URZ, 0x654, UR5 ;  /* 0x00000654ff057896 */ /* 0x000fd80008000005 */
.L_x_71:
[----:B------:R-:W-:Y:S01]  /*42e0*/  SHF.L.U32 R7, R3, 0x1f, RZ ;  /* 0x0000001f03077819 */ /* 0x000fe200000006ff */
[----:B------:R-:W-:Y:S02]  /*42f0*/  IMAD.U32 R9, RZ, RZ, UR8 ;  /* 0x00000008ff097e24 */ /* 0x000fe4000f8e00ff */
[----:B------:R-:W-:Y:S01]  /*4300*/  @!P0 IMAD.MOV.U32 R5, RZ, RZ, 0x10 ;  /* 0x00000010ff058424 */ /* 0x000fe200078e00ff */
[----:B------:R-:W2:Y:S02]  /*4310*/  SYNCS.PHASECHK.TRANS64.TRYWAIT P1, [UR4+0x258], R7 ;  /* 0x00025807ff0075a7 */ /* 0x000ea40008021104 */
[----:B------:R-:W-:-:S04]  /*4320*/  PRMT R9, R0, 0x654, R9 ;  /* 0x0000065400097816 */ /* 0x000fc80000000009 */
[----:B------:R-:W-:Y:S01]  /*4330*/  SEL R2, R9, R2, !P0 ;  /* 0x0000000209027207 */ /* 0x000fe20004000000 */
[----:B--2---:R-:W-:Y:S06]  /*4340*/  @!P1 BRA `(.L_x_69) ;  /* 0x0000005c00b89947 */ /* 0x004fec0003800000 */
.L_x_200:
[----:B------:R-:W-:Y:S01]  /*4350*/  UIADD3 UR6, UPT, UPT, UR4, 0x290, URZ ;  /* 0x0000029004067890 */ /* 0x000fe2000fffe0ff */
[----:B------:R3:W-:Y:S01]  /*4360*/  @!P0 SYNCS.ARRIVE.TRANS64.RED RZ, [R2+URZ], R5 ;  /* 0x0000000502ff89a7 */ /* 0x0007e200080004ff */
[----:B------:R-:W-:Y:S01]  /*4370*/  UIADD3 UR7, UPT, UPT, UR4, 0x250, URZ ;  /* 0x0000025004077890 */ /* 0x000fe2000fffe0ff */
[----:B------:R-:W-:-:S08]  /*4380*/  LOP3.LUT R3, R3, 0x1, RZ, 0x3c, !PT ;  /* 0x0000000103037812 */ /* 0x000fd000078e3cff */
[----:B------:R-:W-:Y:S06]  /*4390*/  UGETNEXTWORKID.BROADCAST [UR6], [UR7] ;  /* 0x00000000060073ca */ /* 0x000fec0008000100 */
[----:B---3--:R-:W-:-:S04]  /*43a0*/  SHF.L.U32 R5, R8, 0x1f, RZ ;  /* 0x0000001f08057819 */ /* 0x008fc800000006ff */
[----:B------:R-:W3:Y:S02]  /*43b0*/  SYNCS.PHASECHK.TRANS64.TRYWAIT P1, [UR4+0x250], R5 ;  /* 0x00025005ff0075a7 */ /* 0x000ee40008021104 */
[----:B---3--:R-:W-:Y:S05]  /*43c0*/  @!P1 BRA `(.L_x_70) ;  /* 0x0000005c00b09947 */ /* 0x008fea0003800000 */
.L_x_202:
[----:B--2---:R-:W2:Y:S01]  /*43d0*/  LDS.128 R4, [UR4+0x290] ;  /* 0x00029004ff047984 */ /* 0x004ea20008000c00 */
[----:B------:R-:W-:Y:S01]  /*43e0*/  LOP3.LUT R8, R8, 0x1, RZ, 0x3c, !PT ;  /* 0x0000000108087812 */ /* 0x000fe200078e3cff */
[----:B------:R-:W-:Y:S01]  /*43f0*/  @!PT LDS RZ, [RZ] ;  /* 0x00000000fffff984 */ /* 0x000fe20000000800 */
[----:B------:R-:W-:Y:S01]  /*4400*/  @!PT LDS RZ, [RZ] ;  /* 0x00000000fffff984 */ /* 0x000fe20000000800 */
[----:B------:R-:W-:Y:S01]  /*4410*/  @!PT LDS RZ, [RZ] ;  /* 0x00000000fffff984 */ /* 0x000fe20000000800 */
[----:B------:R-:W-:Y:S01]  /*4420*/  @!PT LDS RZ, [RZ] ;  /* 0x00000000fffff984 */ /* 0x000fe20000000800 */
[----:B------:R3:W-:Y:S06]  /*4430*/  MEMBAR.ALL.CTA ;  /* 0x0000000000007992 */ /* 0x0007ec0000008000 */
[----:B---3--:R-:W3:Y:S02]  /*4440*/  FENCE.VIEW.ASYNC.S ;  /* 0x00000000000073c6 */ /* 0x008ee40000000000 */
[----:B---3--:R-:W-:Y:S01]  /*4450*/  SYNCS.ARRIVE.TRANS64.RED.A1T0 RZ, [UR5], RZ ;  /* 0x000000ffffff79a7 */ /* 0x008fe20008100405 */
[----:B--2---:R-:W-:-:S13]  /*4460*/  LOP3.LUT P1, RZ, R6, 0x1, RZ, 0xc0, !PT ;  /* 0x0000000106ff7812 */ /* 0x004fda000782c0ff */
[----:B------:R-:W-:Y:S05]  /*4470*/  @P1 BRA `(.L_x_71) ;  /* 0xfffffffc00981947 */ /* 0x000fea000383ffff */
[----:B------:R-:W-:-:S04]  /*4480*/  SHF.L.U32 R0, R3, 0x1f, RZ ;  /* 0x0000001f03007819 */ /* 0x000fc800000006ff */
[----:B------:R-:W2:Y:S02]  /*4490*/  SYNCS.PHASECHK.TRANS64 P0, [UR4+0x258], R0 ;  /* 0x00025800ff0075a7 */ /* 0x000ea40008001004 */
[----:B-12---:R-:W-:Y:S05]  /*44a0*/  @P0 EXIT ;  /* 0x000000000000094d */ /* 0x006fea0003800000 */
[----:B------:R-:W-:-:S07]  /*44b0*/  MOV R0, UR4 ;  /* 0x0000000400007c02 */ /* 0x000fce0008000f00 */
.L_x_72:
[----:B-1----:R-:W-:-:S04]  /*44c0*/  SHF.L.U32 R5, R3, 0x1f, RZ ;  /* 0x0000001f03057819 */ /* 0x002fc800000006ff */
[----:B------:R1:W2:Y:S03]  /*44d0*/  SYNCS.PHASECHK.TRANS64.TRYWAIT P0, [R0+URZ+0x258], R5 ;  /* 0x00025805000075a7 */ /* 0x0002a600080011ff */
[----:B--2---:R-:W-:Y:S05]  /*44e0*/  @!P0 NANOSLEEP.SYNCS 0x989680 ;  /* 0x009896800000895d */ /* 0x004fea0003900000 */
[----:B------:R-:W2:Y:S02]  /*44f0*/  @!P0 SYNCS.PHASECHK.TRANS64 P0, [R0+URZ+0x258], R5 ;  /* 0x00025805000085a7 */ /* 0x000ea400080010ff */
[----:B--2---:R-:W-:Y:S05]  /*4500*/  @P0 EXIT ;  /* 0x000000000000094d */ /* 0x004fea0003800000 */
[----:B------:R-:W-:Y:S05]  /*4510*/  BRA `(.L_x_72) ;  /* 0xfffffffc00e87947 */ /* 0x000fea000383ffff */
.L_x_68:
[----:B------:R-:W-:-:S09]  /*4520*/  UISETP.NE.AND UP0, UPT, UR18, URZ, UPT ;  /* 0x000000ff1200728c */ /* 0x000fd2000bf05270 */
[----:B------:R-:W-:Y:S05]  /*4530*/  BRA.U UP0, `(.L_x_73) ;  /* 0x0000000d001c7547 */ /* 0x000fea000b800000 */
[----:B------:R-:W2:Y:S01]  /*4540*/  S2UR UR7, SR_CgaCtaId ;  /* 0x00000000000779c3 */ /* 0x000ea20000008800 */
[----:B------:R-:W-:Y:S01]  /*4550*/  UMOV UR4, 0x40 ;  /* 0x0000004000047882 */ /* 0x000fe20000000000 */
[----:B------:R-:W-:Y:S01]  /*4560*/  NOP ;  /* 0x0000000000007918 */ /* 0x000fe20000000000 */
[----:B------:R-:W-:Y:S01]  /*4570*/  UMOV UR6, 0x400 ;  /* 0x0000040000067882 */ /* 0x000fe20000000000 */
[----:B--2---:R-:W-:Y:S02]  /*4580*/  ULEA UR5, UR7, UR4, 0x18 ;  /* 0x0000000407057291 */ /* 0x004fe4000f8ec0ff */
[----:B------:R-:W-:-:S07]  /*4590*/  ULEA UR6, UR7, UR6, 0x18 ;  /* 0x0000000607067291 */ /* 0x000fce000f8ec0ff */
[----:B------:R-:W2:Y:S02]  /*45a0*/  LDS.U8 R0, [UR5+0x1c] ;  /* 0x00001c05ff007984 */ /* 0x000ea40008000000 */
[----:B--2---:R-:W-:-:S13]  /*45b0*/  ISETP.NE.AND P0, PT, R0, RZ, PT ;  /* 0x000000ff0000720c */ /* 0x004fda0003f05270 */
[----:B------:R-:W-:Y:S05]  /*45c0*/  @P0 BRA `(.L_x_74) ;  /* 0x0000000000580947 */ /* 0x000fea0003800000 */
[----:B------:R-:W-:-:S13]  /*45d0*/  ELECT P0, URZ, PT ;  /* 0x0000000000ff782f */ /* 0x000fda0003800000 */
[----:B------:R-:W-:Y:S05]  /*45e0*/  @!P0 BRA `(.L_x_75) ;  /* 0x0000000000608947 */ /* 0x000fea0003800000 */
[----:B------:R-:W-:Y:S01]  /*45f0*/  UMOV UR4, 0x10 ;  /* 0x0000001000047882 */ /* 0x000fe20000000000 */
[----:B------:R-:W-:Y:S01]  /*4600*/  HFMA2 R0, -RZ, RZ, 0, 5.9604644775390625e-08 ;  /* 0x00000001ff007431 */ /* 0x000fe200000001ff */
[----:B------:R-:W-:-:S03]  /*4610*/  MOV R2, 0xffff ;  /* 0x0000ffff00027802 */ /* 0x000fc60000000f00 */
[----:B------:R-:W-:Y:S04]  /*4620*/  DEPBAR.LE SB2, 0x36 ;  /* 0x0000ad800000791a */ /* 0x000fe80000000000 */
[----:B------:R-:W2:Y:S02]  /*4630*/  UTCATOMSWS.FIND_AND_SET.ALIGN UP0, UR4, UR4 ;  /* 0x00000004000475e3 */ /* 0x000ea40008000800 */
[----:B--2---:R-:W-:Y:S01]  /*4640*/  MOV R3, UR4 ;  /* 0x0000000400037c02 */ /* 0x004fe20008000f00 */
[----:B------:R-:W-:Y:S06]  /*4650*/  BRA.U UP0, `(.L_x_76) ;  /* 0x0000000100187547 */ /* 0x000fec000b800000 */
.L_x_77:
[----:B------:R-:W-:Y:S05]  /*4660*/  NANOSLEEP 0x64 ;  /* 0x000000640000795d */ /* 0x000fea0003800000 */
[----:B------:R-:W-:-:S05]  /*4670*/  UMOV UR4, 0x10 ;  /* 0x0000001000047882 */ /* 0x000fca0000000000 */
[----:B------:R-:W-:Y:S04]  /*4680*/  DEPBAR.LE SB2, 0x36 ;  /* 0x0000ad800000791a */ /* 0x000fe80000000000 */
[----:B------:R-:W2:Y:S02]  /*4690*/  UTCATOMSWS.FIND_AND_SET.ALIGN UP0, UR4, UR4 ;  /* 0x00000004000475e3 */ /* 0x000ea40008000800 */
[----:B--2---:R-:W-:Y:S01]  /*46a0*/  MOV R3, UR4 ;  /* 0x0000000400037c02 */ /* 0x004fe20008000f00 */
[----:B------:R-:W-:Y:S05]  /*46b0*/  BRA.U !UP0, `(.L_x_77) ;  /* 0xfffffffd08e87547 */ /* 0x000fea000b83ffff */
.L_x_76:
[-C--:B------:R-:W-:Y:S02]  /*46c0*/  SHF.L.U32 R2, R2, R3.reuse, RZ ;  /* 0x0000000302027219 */ /* 0x080fe400000006ff */
[----:B------:R-:W-:Y:S01]  /*46d0*/  SHF.L.U32 R0, R0, R3, RZ ;  /* 0x0000000300007219 */ /* 0x000fe200000006ff */
[----:B------:R-:W-:Y:S02]  /*46e0*/  IMAD.SHL.U32 R3, R3, 0x20, RZ ;  /* 0x0000002003037824 */ /* 0x000fe400078e00ff */
[----:B------:R2:W-:Y:S04]  /*46f0*/  ATOMS.OR RZ, [UR5+0x14], R2 ;  /* 0x00001402ffff798c */ /* 0x0005e8000b000005 */
[----:B------:R2:W-:Y:S04]  /*4700*/  ATOMS.OR RZ, [UR5+0x18], R0 ;  /* 0x00001800ffff798c */ /* 0x0005e8000b000005 */
[----:B------:R2:W-:Y:S01]  /*4710*/  STS [UR6+0x2a0], R3 ;  /* 0x0002a003ff007988 */ /* 0x0005e20008000806 */
[----:B------:R-:W-:Y:S05]  /*4720*/  BRA `(.L_x_75) ;  /* 0x0000000000107947 */ /* 0x000fea0003800000 */
.L_x_74:
[----:B------:R-:W-:Y:S02]  /*4730*/  MOV R0, 0xffffffff ;  /* 0xffffffff00007802 */ /* 0x000fe40000000f00 */
[----:B------:R-:W-:-:S03]  /*4740*/  MOV R2, 0x4770 ;  /* 0x0000477000027802 */ /* 0x000fc60000000f00 */
[----:B------:R2:W-:Y:S04]  /*4750*/  STS [UR6+0x2a0], R0 ;  /* 0x0002a000ff007988 */ /* 0x0005e80008000806 */
[----:B-12--5:R-:W-:Y:S05]  /*4760*/  CALL.REL.NOINC `($__internal_1_$__cuda_sm10x_tcgen05_guardrail_trap_phase_invalid_during_alloc) ;  /* 0x0000006000307944 */ /* 0x026fea0003c00000 */
.L_x_75:
[----:B------:R-:W-:Y:S05]  /*4770*/  WARPSYNC.ALL ;  /* 0x0000000000007948 */ /* 0x000fea0003800000 */
[----:B------:R-:W3:Y:S01]  /*4780*/  S2UR UR4, SR_CgaCtaId ;  /* 0x00000000000479c3 */ /* 0x000ee20000008800 */
[----:B------:R-:W-:Y:S01]  /*4790*/  UMOV UR15, 0x400 ;  /* 0x00000400000f7882 */ /* 0x000fe20000000000 */
[----:B------:R-:W-:-:S06]  /*47a0*/  NOP ;  /* 0x0000000000007918 */ /* 0x000fcc0000000000 */
[----:B------:R-:W-:Y:S06]  /*47b0*/  BAR.ARV 0x6, 0xa0 ;  /* 0x0182800000007b1d */ /* 0x000fec0000002000 */
[----:B------:R-:W4:Y:S01]  /*47c0*/  LDCU UR5, c[0x0][0x390] ;  /* 0x00007200ff0577ac */ /* 0x000f220008000800 */
[----:B------:R-:W-:Y:S01]  /*47d0*/  IMAD.MOV.U32 R8, RZ, RZ, 0x1 ;  /* 0x00000001ff087424 */ /* 0x000fe200078e00ff */
[----:B------:R-:W1:Y:S01]  /*47e0*/  LDCU UR6, c[0x0][0x390] ;  /* 0x00007200ff0677ac */ /* 0x000e620008000800 */
[----:B------:R-:W-:Y:S01]  /*47f0*/  UMOV UR18, URZ ;  /* 0x000000ff00127c82 */ /* 0x000fe20008000000 */
[----:B------:R-:W-:Y:S01]  /*4800*/  UMOV UR12, URZ ;  /* 0x000000ff000c7c82 */ /* 0x000fe20008000000 */
[----:B---3--:R-:W-:Y:S01]  /*4810*/  ULEA UR15, UR4, UR15, 0x18 ;  /* 0x0000000f040f7291 */ /* 0x008fe2000f8ec0ff */
[----:B------:R-:W-:Y:S01]  /*4820*/  UMOV UR20, 0x0 ;  /* 0x0000000000147882 */ /* 0x000fe20000000000 */
[----:B------:R-:W-:-:S02]  /*4830*/  UMOV UR21, 0x4218010 ;  /* 0x0421801000157882 */ /* 0x000fc40000000000 */
[----:B------:R-:W-:Y:S02]  /*4840*/  UIADD3 UR17, UPT, UPT, UR15, 0x4600, URZ ;  /* 0x000046000f117890 */ /* 0x000fe4000fffe0ff */
[----:B----4-:R-:W-:-:S03]  /*4850*/  UIADD3 UR5, UPT, UPT, UR5, 0x1f, URZ ;  /* 0x0000001f05057890 */ /* 0x010fc6000fffe0ff */
[----:B------:R-:W2:Y:S01]  /*4860*/  LDS R9, [UR15+0x2a0] ;  /* 0x0002a00fff097984 */ /* 0x000ea20008000800 */
[----:B------:R-:W-:Y:S02]  /*4870*/  USHF.R.U32.HI UR17, URZ, 0x4, UR17 ;  /* 0x00000004ff117899 */ /* 0x000fe40008011611 */
[----:B------:R-:W-:Y:S02]  /*4880*/  USHF.R.S32.HI UR4, URZ, 0x1f, UR5 ;  /* 0x0000001fff047899 */ /* 0x000fe40008011405 */
[----:B------:R-:W-:Y:S02]  /*4890*/  ULOP3.LUT UR17, UR17, 0x3fff, URZ, 0xc0, !UPT ;  /* 0x00003fff11117892 */ /* 0x000fe4000f8ec0ff */
[----:B------:R-:W-:Y:S02]  /*48a0*/  ULEA.HI UR4, UR4, UR5, URZ, 0x5 ;  /* 0x0000000504047291 */ /* 0x000fe4000f8f28ff */
[----:B------:R-:W-:Y:S02]  /*48b0*/  UIADD3 UR5, UPT, UPT, UR15, 0x15600, URZ ;  /* 0x000156000f057890 */ /* 0x000fe4000fffe0ff */
[----:B------:R-:W-:-:S02]  /*48c0*/  USHF.R.S32.HI UR22, URZ, 0x5, UR4 ;  /* 0x00000005ff167899 */ /* 0x000fc40008011404 */
[----:B------:R-:W-:Y:S02]  /*48d0*/  UIADD3 UR4, UPT, UPT, UR15, 0x258, URZ ;  /* 0x000002580f047890 */ /* 0x000fe4000fffe0ff */
[----:B------:R-:W-:Y:S02]  /*48e0*/  UISETP.LT.AND UP0, UPT, UR22, 0x1, UPT ;  /* 0x000000011600788c */ /* 0x000fe4000bf01270 */
[----:B------:R-:W-:Y:S02]  /*48f0*/  USHF.R.U32.HI UR5, URZ, 0x4, UR5 ;  /* 0x00000004ff057899 */ /* 0x000fe40008011605 */
[----:B------:R-:W-:Y:S02]  /*4900*/  USEL UR24, UR22, 0x1, !UP0 ;  /* 0x0000000116187887 */ /* 0x000fe4000c000000 */
[----:B------:R-:W-:Y:S02]  /*4910*/  UPRMT UR23, URZ, 0x654, UR4 ;  /* 0x00000654ff177896 */ /* 0x000fe40008000004 */
[----:B------:R-:W-:-:S02]  /*4920*/  ULOP3.LUT UR16, UR5, 0x3fff, URZ, 0xc0, !UPT ;  /* 0x00003fff05107892 */ /* 0x000fc4000f8ec0ff */
[----:B------:R-:W-:Y:S02]  /*4930*/  UIADD3 UR24, UPT, UPT, -UR24, URZ, URZ ;  /* 0x000000ff18187290 */ /* 0x000fe4000fffe1ff */
[----:B-1----:R-:W-:Y:S01]  /*4940*/  UISETP.GE.AND UP4, UPT, UR6, 0x1, UPT ;  /* 0x000000010600788c */ /* 0x002fe2000bf86270 */
[C---:B--2---:R-:W-:Y:S01]  /*4950*/  VIADD R3, R9.reuse, 0x80 ;  /* 0x0000008009037836 */ /* 0x044fe20000000000 */
[----:B------:R-:W-:-:S04]  /*4960*/  LOP3.LUT R2, R9, 0xffff, RZ, 0xc0, !PT ;  /* 0x0000ffff09027812 */ /* 0x000fc800078ec0ff */
[----:B------:R-:W-:-:S05]  /*4970*/  LOP3.LUT R3, R3, 0xffff, RZ, 0xc0, !PT ;  /* 0x0000ffff03037812 */ /* 0x000fca00078ec0ff */
[----:B------:R1:W-:Y:S02]  /*4980*/  STL.64 [R1], R2 ;  /* 0x0000000201007387 */ /* 0x0003e40000100a00 */
[----:B-1----:R-:W-:-:S07]  /*4990*/  CS2R R2, SRZ ;  /* 0x0000000000027805 */ /* 0x002fce000001ff00 */
.L_x_84:
[----:B-1----:R-:W-:-:S04]  /*49a0*/  SHF.L.U32 R5, R3, 0x1f, RZ ;  /* 0x0000001f03057819 */ /* 0x002fc800000006ff */
[----:B------:R-:W1:Y:S02]  /*49b0*/  SYNCS.PHASECHK.TRANS64.TRYWAIT P0, [UR15+0x250], R5 ;  /* 0x00025005ff0075a7 */ /* 0x000e64000800110f */
[----:B-12-4-:R-:W-:Y:S05]  /*49c0*/  @!P0 BRA `(.L_x_78) ;  /* 0x0000005800488947 */ /* 0x016fea0003800000 */
.L_x_204:
[----:B-1----:R-:W1:Y:S01]  /*49d0*/  LDS.128 R4, [UR15+0x290] ;  /* 0x0002900fff047984 */ /* 0x002e620008000c00 */
[----:B------:R-:W-:Y:S01]  /*49e0*/  ULEA UR19, UR18, UR15, 0x3 ;  /* 0x0000000f12137291 */ /* 0x000fe2000f8e18ff */
[----:B------:R-:W-:Y:S01]  /*49f0*/  SHF.L.U32 R0, R8, 0x1f, RZ ;  /* 0x0000001f08007819 */ /* 0x000fe200000006ff */
[----:B------:R-:W-:Y:S01]  /*4a00*/  @!PT LDS RZ, [RZ] ;  /* 0x00000000fffff984 */ /* 0x000fe20000000800 */
[----:B------:R-:W-:Y:S01]  /*4a10*/  @!PT LDS RZ, [RZ] ;  /* 0x00000000fffff984 */ /* 0x000fe20000000800 */
[----:B------:R-:W-:Y:S01]  /*4a20*/  @!PT LDS RZ, [RZ] ;  /* 0x00000000fffff984 */ /* 0x000fe20000000800 */
[----:B------:R-:W-:Y:S01]  /*4a30*/  @!PT LDS RZ, [RZ] ;  /* 0x00000000fffff984 */ /* 0x000fe20000000800 */
[----:B------:R2:W-:Y:S06]  /*4a40*/  MEMBAR.ALL.CTA ;  /* 0x0000000000007992 */ /* 0x0005ec0000008000 */
[----:B--2---:R-:W2:Y:S02]  /*4a50*/  FENCE.VIEW.ASYNC.S ;  /* 0x00000000000073c6 */ /* 0x004ea40000000000 */
[----:B--2---:R-:W-:Y:S01]  /*4a60*/  SYNCS.ARRIVE.TRANS64.RED.A1T0 RZ, [UR23], RZ ;  /* 0x000000ffffff79a7 */ /* 0x004fe20008100417 */
[----:B------:R-:W2:Y:S01]  /*4a70*/  SYNCS.PHASECHK.TRANS64.TRYWAIT P0, [UR19+0x270], R0 ;  /* 0x00027000ff0075a7 */ /* 0x000ea20008001113 */
[----:B-1----:R-:W-:Y:S01]  /*4a80*/  LOP3.LUT P2, RZ, R6, 0x1, RZ, 0xc0, !PT ;  /* 0x0000000106ff7812 */ /* 0x002fe2000784c0ff */
[----:B--2---:R-:W-:-:S12]  /*4a90*/  @!P0 BRA `(.L_x_79) ;  /* 0x00000058002c8947 */ /* 0x004fd80003800000 */
.L_x_206:
[----:B------:R-:W-:Y:S05]  /*4aa0*/  BRA.U !UP4, `(.L_x_80) ;  /* 0x000000010cb07547 */ /* 0x000fea000b800000 */
[----:B-1----:R-:W-:Y:S01]  /*4ab0*/  IMAD.U32 R0, RZ, RZ, UR18 ;  /* 0x00000012ff007e24 */ /* 0x002fe2000f8e00ff */
[----:B------:R-:W-:-:S04]  /*4ac0*/  ULEA UR4, UR12, UR15, 0x3 ;  /* 0x0000000f0c047291 */ /* 0x000fc8000f8e18ff */
[----:B------:R-:W-:Y:S02]  /*4ad0*/  LEA R4, R0, R1, 0x2 ;  /* 0x0000000100047211 */ /* 0x000fe400078e10ff */
[----:B------:R-:W-:-:S04]  /*4ae0*/  SHF.L.U32 R0, R2, 0x1f, RZ ;  /* 0x0000001f02007819 */ /* 0x000fc800000006ff */
[----:B------:R-:W5:Y:S01]  /*4af0*/  LDL R4, [R4] ;  /* 0x0000000004047983 */ /* 0x000f620000100800 */
[----:B------:R1:W2:Y:S01]  /*4b00*/  SYNCS.PHASECHK.TRANS64.TRYWAIT P1, [UR4], R0 ;  /* 0x00000000ff0075a7 */ /* 0x0002a20008021104 */
[----:B------:R-:W-:Y:S01]  /*4b10*/  UPLOP3.LUT UP2, UPT, UPT, UPT, UPT, 0x40, 0x4 ;  /* 0x000000000004789c */ /* 0x000fe20003f4e870 */
[----:B------:R-:W-:Y:S01]  /*4b20*/  UMOV UR14, UR24 ;  /* 0x00000018000e7c82 */ /* 0x000fe20008000000 */
[----:B------:R-:W-:Y:S01]  /*4b30*/  UMOV UR13, UR22 ;  /* 0x00000016000d7c82 */ /* 0x000fe20008000000 */
[----:B------:R-:W-:-:S08]  /*4b40*/  UMOV UR5, UR12 ;  /* 0x0000000c00057c82 */ /* 0x000fd00008000000 */
.L_x_83:
[----:B------:R-:W-:Y:S02]  /*4b50*/  UIADD3 UR14, UPT, UPT, UR14, 0x1, URZ ;  /* 0x000000010e0e7890 */ /* 0x000fe4000fffe0ff */
[----:B------:R-:W-:Y:S02]  /*4b60*/  ULEA UR11, UR5, UR15, 0x3 ;  /* 0x0000000f050b7291 */ /* 0x000fe4000f8e18ff */
[----:B------:R-:W-:Y:S01]  /*4b70*/  UISETP.NE.AND UP3, UPT, UR14, URZ, UPT ;  /* 0x000000ff0e00728c */ /* 0x000fe2000bf65270 */
[----:B--234-:R-:W-:Y:S10]  /*4b80*/  @P1 BRA `(.L_x_81) ;  /* 0x00000000000c1947 */ /* 0x01cff40003800000 */
[----:B------:R-:W-:Y:S04]  /*4b90*/  SHF.L.U32 R5, R2, 0x1f, RZ ;  /* 0x0000001f02057819 */ /* 0x000fe800000006ff */
[----:B------:R-:W2:Y:S02]  /*4ba0*/  SYNCS.PHASECHK.TRANS64.TRYWAIT P0, [UR11], R5 ;  /* 0x00000005ff0075a7 */ /* 0x000ea4000800110b */
[----:B--2---:R-:W-:Y:S05]  /*4bb0*/  @!P0 BRA `(.L_x_82) ;  /* 0x0000005400fc8947 */ /* 0x004fea0003800000 */
.L_x_81:
[----:B------:R-:W-:Y:S01]  /*4bc0*/  UISETP.NE.AND UP0, UPT, UR13, 0x1, UPT ;  /* 0x000000010d00788c */ /* 0x000fe2000bf05270 */
[----:B------:R-:W-:Y:S01]  /*4bd0*/  PLOP3.LUT P1, PT, PT, PT, PT, 0x80, 0x8 ;  /* 0x000000000008781c */ /* 0x000fe20003f2f070 */
[----:B------:R-:W-:Y:S02]  /*4be0*/  UIADD3 UR4, UPT, UPT, UR5, 0x1, URZ ;  /* 0x0000000105047890 */ /* 0x000fe4000fffe0ff */
[----:B------:R-:W-:Y:S02]  /*4bf0*/  UIADD3 UR13, UPT, UPT, UR13, -0x1, URZ ;  /* 0xffffffff0d0d7890 */ /* 0x000fe4000fffe0ff */
[----:B------:R-:W-:Y:S01]  /*4c00*/  UISETP.NE.AND UP1, UPT, UR4, 0x22, UPT ;  /* 0x000000220400788c */ /* 0x000fe2000bf25270 */
[----:B------:R-:W-:Y:S01]  /*4c10*/  PLOP3.LUT P0, PT, PT, PT, UP0, 0x80, 0x8 ;  /* 0x000000000008781c */ /* 0x000fe20003f0f008 */
[----:B------:R-:W-:Y:S01]  /*4c20*/  UMOV UR9, 0x40004040 ;  /* 0x4000404000097882 */ /* 0x000fe20000000000 */
[----:B------:R-:W-:Y:S01]  /*4c30*/  UMOV UR7, 0x80004020 ;  /* 0x8000402000077882 */ /* 0x000fe20000000000 */
[----:B------:R-:W-:Y:S02]  /*4c40*/  USEL UR6, URZ, 0x1, UP1 ;  /* 0x00000001ff067887 */ /* 0x000fe40008800000 */
[----:B------:R-:W-:Y:S04]  /*4c50*/  USEL UR12, UR4, URZ, UP1 ;  /* 0x000000ff040c7287 */ /* 0x000fe80008800000 */
[----:B------:R-:W-:Y:S01]  /*4c60*/  @UP0 ULEA UR4, UR12, UR15, 0x3 ;  /* 0x0000000f0c040291 */ /* 0x000fe2000f8e18ff */
[----:B------:R-:W-:Y:S04]  /*4c70*/  LOP3.LUT R2, R2, UR6, RZ, 0x3c, !PT ;  /* 0x0000000602027c12 */ /* 0x000fe8000f8e3cff */
[----:B-1----:R-:W-:Y:S04]  /*4c80*/  @P0 SHF.L.U32 R0, R2, 0x1f, RZ ;  /* 0x0000001f02000819 */ /* 0x002fe800000006ff */
[----:B------:R3:W4:Y:S01]  /*4c90*/  @P0 SYNCS.PHASECHK.TRANS64.TRYWAIT P1, [UR4], R0 ;  /* 0x00000000ff0005a7 */ /* 0x0007220008021104 */
[----:B------:R-:W-:Y:S02]  /*4ca0*/  USHF.L.U32 UR4, UR5, 0x8, URZ ;  /* 0x0000000805047899 */ /* 0x000fe400080006ff */
[----:B------:R-:W-:Y:S01]  /*4cb0*/  USHF.L.U32 UR5, UR5, 0x7, URZ ;  /* 0x0000000705057899 */ /* 0x000fe200080006ff */
[----:B------:R-:W-:Y:S11]  /*4cc0*/  ELECT P0, URZ, PT ;  /* 0x0000000000ff782f */ /* 0x000ff60003800000 */
[----:B------:R-:W-:Y:S02]  /*4cd0*/  @!UPT UIADD3 URZ, UPT, UPT, URZ, URZ, URZ ;  /* 0x000000fffffff290 */ /* 0x000fe4000fffe0ff */
[----:B-----5:R-:W-:Y:S01]  /*4ce0*/  @P0 R2UR.BROADCAST UR10, R4 ;  /* 0x00000000040a02ca */ /* 0x020fe200008e0000 */
[----:B------:R-:W-:Y:S02]  /*4cf0*/  UIADD3 UR8, UPT, UPT, UR16, UR4, URZ ;  /* 0x0000000410087290 */ /* 0x000fe4000fffe0ff */
[----:B------:R-:W-:Y:S02]  /*4d00*/  UIADD3 UR6, UPT, UPT, UR17, UR5, URZ ;  /* 0x0000000511067290 */ /* 0x000fe4000fffe0ff */
[----:B------:R-:W-:Y:S01]  /*4d10*/  UIADD3 UR4, UPT, UPT, UR11, 0x110, URZ ;  /* 0x000001100b047890 */ /* 0x000fe2000fffe0ff */
[----:B------:R-:W-:Y:S07]  /*4d20*/  UMOV UR5, UR12 ;  /* 0x0000000c00057c82 */ /* 0x000fee0008000000 */
[----:B------:R3:W-:Y:S01]  /*4d30*/  UTCQMMA gdesc[UR6], gdesc[UR8], tmem[UR10], tmem[UR20], idesc[UR21], UP2 ;  /* 0x00ff1408060075ea */ /* 0x0007e2000900030a */
[----:B------:R-:W-:Y:S01]  /*4d40*/  UPLOP3.LUT UP2, UPT, UPT, UPT, UPT, 0x80, 0x8 ;  /* 0x000000000008789c */ /* 0x000fe20003f4f070 */
[----:B------:R3:W-:Y:S01]  /*4d50*/  UTCBAR [UR4], URZ ;  /* 0x000000ff040073e9 */ /* 0x0007e200080000ff */
[----:B------:R-:W-:Y:S09]  /*4d60*/  BRA.U UP3, `(.L_x_83) ;  /* 0xfffffffd03787547 */ /* 0x000ff2000b83ffff */
.L_x_80:
[----:B---3--:R-:W-:Y:S01]  /*4d70*/  UIADD3 UR4, UPT, UPT, UR18, 0x1, URZ ;  /* 0x0000000112047890 */ /* 0x008fe2000fffe0ff */
[----:B------:R-:W-:Y:S01]  /*4d80*/  LOP3.LUT R3, R3, 0x1, RZ, 0x3c, !PT ;  /* 0x0000000103037812 */ /* 0x000fe200078e3cff */
[----:B------:R-:W-:Y:S02]  /*4d90*/  UIADD3 UR5, UPT, UPT, UR19, 0x260, URZ ;  /* 0x0000026013057890 */ /* 0x000fe4000fffe0ff */
[----:B------:R-:W-:-:S04]  /*4da0*/  UISETP.NE.AND UP0, UPT, UR4, 0x2, UPT ;  /* 0x000000020400788c */ /* 0x000fc8000bf05270 */
[----:B------:R-:W-:Y:S02]  /*4db0*/  USEL UR6, URZ, 0x1, UP0 ;  /* 0x00000001ff067887 */ /* 0x000fe40008000000 */
[----:B------:R-:W-:Y:S01]  /*4dc0*/  USEL UR18, UR4, URZ, UP0 ;  /* 0x000000ff04127287 */ /* 0x000fe20008000000 */
[----:B------:R2:W-:Y:S03]  /*4dd0*/  UTCBAR [UR5], URZ ;  /* 0x000000ff050073e9 */ /* 0x0005e600080000ff */
[----:B------:R-:W-:Y:S01]  /*4de0*/  LOP3.LUT R8, R8, UR6, RZ, 0x3c, !PT ;  /* 0x0000000608087c12 */ /* 0x000fe2000f8e3cff */
[----:B------:R-:W-:Y:S07]  /*4df0*/  @P2 BRA `(.L_x_84) ;  /* 0xfffffff800e82947 */ /* 0x000fee000383ffff */
[----:B------:R-:W3:Y:S01]  /*4e00*/  S2UR UR6, SR_CgaCtaId ;  /* 0x00000000000679c3 */ /* 0x000ee20000008800 */
[----:B------:R-:W-:Y:S01]  /*4e10*/  ELECT P0, URZ, PT ;  /* 0x0000000000ff782f */ /* 0x000fe20003800000 */
[----:B-1----:R-:W-:Y:S01]  /*4e20*/  IMAD.MOV.U32 R0, RZ, RZ, 0x1 ;  /* 0x00000001ff007424 */ /* 0x002fe200078e00ff */
[----:B------:R-:W-:Y:S01]  /*4e30*/  UIADD3 UR15, UPT, UPT, UR15, 0x270, URZ ;  /* 0x000002700f0f7890 */ /* 0x000fe2000fffe0ff */
[----:B------:R-:W-:Y:S01]  /*4e40*/  SHF.L.U32 R3, R8, 0x1f, RZ ;  /* 0x0000001f08037819 */ /* 0x000fe200000006ff */
[----:B------:R-:W-:-:S03]  /*4e50*/  UMOV UR4, 0x40 ;  /* 0x0000004000047882 */ /* 0x000fc60000000000 */
[----:B------:R-:W-:Y:S01]  /*4e60*/  UVIRTCOUNT.DEALLOC.SMPOOL 0x80 ;  /* 0x000000800000784c */ /* 0x000fe20000000000 */
[----:B---3--:R-:W-:Y:S02]  /*4e70*/  ULEA UR6, UR6, UR4, 0x18 ;  /* 0x0000000406067291 */ /* 0x008fe4000f8ec0ff */
[----:B------:R-:W-:-:S07]  /*4e80*/  ULEA UR4, UR18, UR15, 0x3 ;  /* 0x0000000f12047291 */ /* 0x000fce000f8e18ff */
[----:B------:R1:W-:Y:S02]  /*4e90*/  @P0 STS.U8 [UR6+0x1c], R0 ;  /* 0x00001c00ff000988 */ /* 0x0003e40008000006 */
[----:B------:R-:W3:Y:S02]  /*4ea0*/  SYNCS.PHASECHK.TRANS64.TRYWAIT P0, [UR4], R3 ;  /* 0x00000003ff0075a7 */ /* 0x000ee40008001104 */
[----:B-1-3--:R-:W-:Y:S05]  /*4eb0*/  @!P0 BRA `(.L_x_85) ;  /* 0x0000005400548947 */ /* 0x00afea0003800000 */
.L_x_209:
[----:B------:R-:W-:-:S04]  /*4ec0*/  UIADD3 UR4, UPT, UPT, UR18, 0x1, URZ ;  /* 0x0000000112047890 */ /* 0x000fc8000fffe0ff */
[----:B------:R-:W-:-:S04]  /*4ed0*/  UISETP.NE.AND UP0, UPT, UR4, 0x2, UPT ;  /* 0x000000020400788c */ /* 0x000fc8000bf05270 */
[----:B--2---:R-:W-:Y:S02]  /*4ee0*/  USEL UR5, URZ, 0x1, UP0 ;  /* 0x00000001ff057887 */ /* 0x004fe40008000000 */
[----:B------:R-:W-:-:S04]  /*4ef0*/  USEL UR4, UR4, URZ, UP0 ;  /* 0x000000ff04047287 */ /* 0x000fc80008000000 */
[----:B------:R-:W-:Y:S01]  /*4f00*/  ULEA UR4, UR4, UR15, 0x3 ;  /* 0x0000000f04047291 */ /* 0x000fe2000f8e18ff */
[----:B-1----:R-:W-:-:S04]  /*4f10*/  LOP3.LUT R3, R8, UR5, RZ, 0x3c, !PT ;  /* 0x0000000508037c12 */ /* 0x002fc8000f8e3cff */
[----:B------:R-:W-:-:S04]  /*4f20*/  SHF.L.U32 R3, R3, 0x1f, RZ ;  /* 0x0000001f03037819 */ /* 0x000fc800000006ff */
[----:B------:R-:W1:Y:S02]  /*4f30*/  SYNCS.PHASECHK.TRANS64.TRYWAIT P0, [UR4], R3 ;  /* 0x00000003ff0075a7 */ /* 0x000e640008001104 */
[----:B-1----:R-:W-:Y:S05]  /*4f40*/  @!P0 BRA `(.L_x_86) ;  /* 0x0000005400488947 */ /* 0x002fea0003800000 */
.L_x_211:
[----:B------:R-:W-:Y:S01]  /*4f50*/  NOP ;  /* 0x0000000000007918 */ /* 0x000fe20000000000 */
[----:B-1----:R-:W1:Y:S01]  /*4f60*/  LDS R0, [UR6+0x14] ;  /* 0x00001406ff007984 */ /* 0x002e620008000800 */
[----:B------:R-:W-:Y:S01]  /*4f70*/  LOP3.LUT R2, R9, 0xffff, RZ, 0xc0, !PT ;  /* 0x0000ffff09027812 */ /* 0x000fe200078ec0ff */
[----:B------:R-:W-:Y:S02]  /*4f80*/  IMAD.MOV.U32 R3, RZ, RZ, 0xffff ;  /* 0x0000ffffff037424 */ /* 0x000fe400078e00ff */
[----:B------:R-:W-:Y:S01]  /*4f90*/  IMAD.MOV.U32 R5, RZ, RZ, 0x1 ;  /* 0x00000001ff057424 */ /* 0x000fe200078e00ff */
[----:B------:R-:W-:-:S04]  /*4fa0*/  SHF.R.U32.HI R2, RZ, 0x5, R2 ;  /* 0x00000005ff027819 */ /* 0x000fc80000011602 */
[-C--:B------:R-:W-:Y:S02]  /*4fb0*/  SHF.L.U32 R3, R3, R2.reuse, RZ ;  /* 0x0000000203037219 */ /* 0x080fe400000006ff */
[----:B------:R-:W-:Y:S02]  /*4fc0*/  SHF.L.U32 R5, R5, R2, RZ ;  /* 0x0000000205057219 */ /* 0x000fe400000006ff */
[----:B-1----:R-:W-:-:S04]  /*4fd0*/  LOP3.LUT R0, R0, R3, RZ, 0xc0, !PT ;  /* 0x0000000300007212 */ /* 0x002fc800078ec0ff */
[----:B------:R-:W-:-:S13]  /*4fe0*/  ISETP.NE.AND P0, PT, R0, R3, PT ;  /* 0x000000030000720c */ /* 0x000fda0003f05270 */
[----:B------:R-:W-:Y:S05]  /*4ff0*/  @P0 BRA `(.L_x_87) ;  /* 0x00000000005c0947 */ /* 0x000fea0003800000 */
[----:B------:R-:W1:Y:S02]  /*5000*/  LDS R0, [UR6+0x18] ;  /* 0x00001806ff007984 */ /* 0x000e640008000800 */
[----:B-1----:R-:W-:-:S04]  /*5010*/  LOP3.LUT R0, R0, R5, RZ, 0xc0, !PT ;  /* 0x0000000500007212 */ /* 0x002fc800078ec0ff */
[----:B------:R-:W-:-:S13]  /*5020*/  ISETP.NE.AND P0, PT, R0, R5, PT ;  /* 0x000000050000720c */ /* 0x000fda0003f05270 */
[----:B------:R-:W-:Y:S05]  /*5030*/  @P0 BRA `(.L_x_88) ;  /* 0x0000000000400947 */ /* 0x000fea0003800000 */
[----:B------:R-:W-:Y:S01]  /*5040*/  R2UR UR4, R3 ;  /* 0x00000000030472ca */ /* 0x000fe200000e0000 */
[----:B------:R-:W1:Y:S01]  /*5050*/  S2R R2, SR_LANEID ;  /* 0x0000000000027919 */ /* 0x000e620000000000 */
[----:B------:R-:W-:-:S04]  /*5060*/  LOP3.LUT R5, RZ, R5, RZ, 0x33, !PT ;  /* 0x00000005ff057212 */ /* 0x000fc800078e33ff */
[----:B------:R-:W2:Y:S07]  /*5070*/  REDUX UR7, R5 ;  /* 0x00000000050773c4 */ /* 0x000eae0000000000 */
[----:B------:R-:W-:-:S03]  /*5080*/  ULOP3.LUT UR5, URZ, UR4, URZ, 0x33, !UPT ;  /* 0x00000004ff057292 */ /* 0x000fc6000f8e33ff */
[----:B------:R-:W-:Y:S02]  /*5090*/  VOTEU.ANY UR4, UPT, PT ;  /* 0x0000000000047886 */ /* 0x000fe400038e0100 */
[----:B------:R-:W-:Y:S01]  /*50a0*/  UFLO.U32 UR4, UR4 ;  /* 0x00000004000472bd */ /* 0x000fe200080e0000 */
[----:B------:R-:W-:-:S04]  /*50b0*/  IMAD.U32 R0, RZ, RZ, UR5 ;  /* 0x00000005ff007e24 */ /* 0x000fc8000f8e00ff */
[----:B------:R-:W3:Y:S02]  /*50c0*/  REDUX UR8, R0 ;  /* 0x00000000000873c4 */ /* 0x000ee40000000000 */
[----:B------:R1:W-:Y:S02]  /*50d0*/  UTCATOMSWS.AND URZ, UR5 ;  /* 0x0000000500ff79e3 */ /* 0x0003e40008000000 */
[----:B-1----:R-:W-:Y:S01]  /*50e0*/  ISETP.EQ.U32.AND P0, PT, R2, UR4, PT ;  /* 0x0000000402007c0c */ /* 0x002fe2000bf02070 */
[----:B--2---:R-:W-:Y:S02]  /*50f0*/  IMAD.U32 R2, RZ, RZ, UR7 ;  /* 0x00000007ff027e24 */ /* 0x004fe4000f8e00ff */
[----:B---3--:R-:W-:-:S10]  /*5100*/  IMAD.U32 R3, RZ, RZ, UR8 ;  /* 0x00000008ff037e24 */ /* 0x008fd4000f8e00ff */
[----:B------:R1:W-:Y:S04]  /*5110*/  @P0 ATOMS.AND RZ, [UR6+0x14], R3 ;  /* 0x00001403ffff098c */ /* 0x0003e8000a800006 */
[----:B------:R1:W-:Y:S01]  /*5120*/  @P0 ATOMS.AND RZ, [UR6+0x18], R2 ;  /* 0x00001802ffff098c */ /* 0x0003e2000a800006 */
[----:B------:R-:W-:Y:S05]  /*5130*/  BRA `(.L_x_89) ;  /* 0x0000000000147947 */ /* 0x000fea0003800000 */
.L_x_88:
[----:B------:R-:W-:Y:S02]  /*5140*/  MOV R2, 0x5160 ;  /* 0x0000516000027802 */ /* 0x000fe40000000f00 */
[----:B----45:R-:W-:Y:S05]  /*5150*/  CALL.REL.NOINC `($__internal_0_$__cuda_sm10x_tcgen05_guardrail_trap_col_being_dealloced_not_returned_by_alloc) ;  /* 0x0000005400a87944 */ /* 0x030fea0003c00000 */
[----:B------:R-:W-:Y:S05]  /*5160*/  BRA `(.L_x_89) ;  /* 0x0000000000087947 */ /* 0x000fea0003800000 */
.L_x_87:
[----:B------:R-:W-:Y:S02]  /*5170*/  MOV R2, 0x5190 ;  /* 0x0000519000027802 */ /* 0x000fe40000000f00 */
[----:B----45:R-:W-:Y:S05]  /*5180*/  CALL.REL.NOINC `($__internal_2_$__cuda_sm10x_tcgen05_guardrail_trap_unallocated_columns_being_dealloced) ;  /* 0x0000005400b47944 */ /* 0x030fea0003c00000 */
.L_x_89:
[----:B------:R-:W-:Y:S01]  /*5190*/  NOP ;  /* 0x0000000000007918 */ /* 0x000fe20000000000 */
[----:B------:R-:W-:Y:S05]  /*51a0*/  EXIT ;  /* 0x000000000000794d */ /* 0x000fea0003800000 */
.L_x_73:
[----:B------:R-:W2:Y:S01]  /*51b0*/  LDCU UR5, c[0x0][0x384] ;  /* 0x00007080ff0577ac */ /* 0x000ea20008000800 */
[----:B------:R-:W-:Y:S02]  /*51c0*/  UISETP.NE.OR UP0, UPT, UR18, 0x3, !UP3 ;  /* 0x000000031200788c */ /* 0x000fe4000df05670 */
[----:B--2---:R-:W-:-:S07]  /*51d0*/  UIADD3 UR5, UPT, UPT, UR5, 0x7f, URZ ;  /* 0x0000007f05057890 */ /* 0x004fce000fffe0ff */
[----:B------:R-:W-:Y:S05]  /*51e0*/  BRA.U UP0, `(.L_x_90) ;  /* 0x0000001100a47547 */ /* 0x000fea000b800000 */
[----:B------:R-:W-:Y:S01]  /*51f0*/  USHF.R.S32.HI UR4, URZ, 0x1f, UR5 ;  /* 0x0000001fff047899 */ /* 0x000fe20008011405 */
[----:B------:R-:W2:Y:S01]  /*5200*/  S2UR UR12, SR_CgaCtaId ;  /* 0x00000000000c79c3 */ /* 0x000ea20000008800 */
[----:B------:R-:W3:Y:S01]  /*5210*/  LDCU UR38, c[0x0][0x370] ;  /* 0x00006e00ff2677ac */ /* 0x000ee20008000800 */
[----:B------:R-:W-:Y:S01]  /*5220*/  R2UR UR44, R73 ;  /* 0x00000000492c72ca */ /* 0x000fe200000e0000 */
[----:B------:R-:W-:Y:S01]  /*5230*/  IMAD.MOV.U32 R10, RZ, RZ, 0x1 ;  /* 0x00000001ff0a7424 */ /* 0x000fe200078e00ff */
[----:B------:R-:W-:Y:S01]  /*5240*/  R2UR UR43, R86 ;  /* 0x00000000562b72ca */ /* 0x000fe200000e0000 */
[----:B------:R-:W-:Y:S01]  /*5250*/  ULEA.HI UR4, UR4, UR5, URZ, 0x7 ;  /* 0x0000000504047291 */ /* 0x000fe2000f8f38ff */
[----:B------:R-:W-:Y:S01]  /*5260*/  IMAD.MOV.U32 R8, RZ, RZ, RZ ;  /* 0x000000ffff087224 */ /* 0x000fe200078e00ff */
[----:B------:R-:W3:Y:S01]  /*5270*/  LDCU.128 UR32, c[0x0][0xb10] ;  /* 0x00016200ff2077ac */ /* 0x000ee20008000c00 */
[----:B------:R-:W4:Y:S01]  /*5280*/  LDC.64 R14, c[0x0][0x348] ;  /* 0x0000d200ff0e7b82 */ /* 0x000f220000000a00 */
[----:B------:R-:W-:Y:S01]  /*5290*/  USHF.R.S32.HI UR27, URZ, 0x7, UR4 ;  /* 0x00000007ff1b7899 */ /* 0x000fe20008011404 */
[----:B------:R-:W1:Y:S05]  /*52a0*/  LDCU UR37, c[0x0][0x374] ;  /* 0x00006e80ff2577ac */ /* 0x000e6a0008000800 */
[----:B------:R-:W-:Y:S01]  /*52b0*/  IMAD.U32 R2, RZ, RZ, UR27 ;  /* 0x0000001bff027e24 */ /* 0x000fe2000f8e00ff */
[----:B------:R-:W2:Y:S04]  /*52c0*/  LDCU.64 UR4, c[0x0][0x888] ;  /* 0x00011100ff0477ac */ /* 0x000ea80008000a00 */
[----:B------:R-:W-:Y:S01]  /*52d0*/  IABS R0, R2 ;  /* 0x0000000200007213 */ /* 0x000fe20000000000 */
[----:B------:R-:W1:Y:S03]  /*52e0*/  LDCU.64 UR30, c[0x0][0x890] ;  /* 0x00011200ff1e77ac */ /* 0x000e660008000a00 */
[----:B------:R-:W-:Y:S01]  /*52f0*/  R2UR UR28, R0 ;  /* 0x00000000001c72ca */ /* 0x000fe200000e0000 */
[----:B------:R-:W4:Y:S01]  /*5300*/  LDCU UR24, c[0x0][0xb0c] ;  /* 0x00016180ff1877ac */ /* 0x000f220008000800 */
[----:B------:R-:W4:Y:S01]  /*5310*/  LDCU UR51, c[0x0][0xb20] ;  /* 0x00016400ff3377ac */ /* 0x000f220008000800 */
[----:B------:R-:W4:Y:S10]  /*5320*/  LDCU UR36, c[0x0][0x388] ;  /* 0x00007100ff2477ac */ /* 0x000f340008000800 */
[----:B------:R-:W4:Y:S01]  /*5330*/  I2F.RP R3, UR28 ;  /* 0x0000001c00037d06 */ /* 0x000f220008209400 */
[----:B--2---:R-:W-:Y:S01]  /*5340*/  UISETP.NE.U32.AND UP0, UPT, UR4, URZ, UPT ;  /* 0x000000ff0400728c */ /* 0x004fe2000bf05070 */
[----:B------:R-:W2:Y:S03]  /*5350*/  LDCU UR4, c[0x0][0xb30] ;  /* 0x00016600ff0477ac */ /* 0x000ea60008000800 */
[----:B------:R-:W-:Y:S01]  /*5360*/  UISETP.NE.AND.EX UP5, UPT, UR5, URZ, UPT, UP0 ;  /* 0x000000ff0500728c */ /* 0x000fe2000bfa5300 */
[----:B------:R-:W-:Y:S01]  /*5370*/  UMOV UR25, 0x400 ;  /* 0x0000040000197882 */ /* 0x000fe20000000000 */
[----:B---3--:R-:W-:-:S02]  /*5380*/  UIMAD.WIDE.U32 UR8, UR38, UR32, URZ ;  /* 0x00000020260872a5 */ /* 0x008fc4000f8e00ff */
[----:B-1----:R-:W-:Y:S01]  /*5390*/  UIMAD.WIDE.U32 UR10, UR37, UR35, URZ ;  /* 0x00000023250a72a5 */ /* 0x002fe2000f8e00ff */
[----:B------:R-:W-:Y:S01]  /*53a0*/  UMOV UR6, URZ ;  /* 0x000000ff00067c82 */ /* 0x000fe20008000000 */
[----:B----4-:R-:W1:Y:S01]  /*53b0*/  MUFU.RCP R0, R3 ;  /* 0x0000000300007308 */ /* 0x010e620000001000 */
[----:B------:R-:W-:Y:S02]  /*53c0*/  ULEA UR25, UR12, UR25, 0x18 ;  /* 0x000000190c197291 */ /* 0x000fe4000f8ec0ff */
[----:B------:R-:W-:Y:S02]  /*53d0*/  UISETP.NE.U32.AND UP6, UPT, UR30, URZ, UPT ;  /* 0x000000ff1e00728c */ /* 0x000fe4000bfc5070 */
[----:B------:R-:W-:Y:S02]  /*53e0*/  UIADD3 UR47, UPT, UPT, UR25, 0x228, URZ ;  /* 0x00000228192f7890 */ /* 0x000fe4000fffe0ff */
[----:B------:R-:W-:Y:S02]  /*53f0*/  UIADD3 UR45, UPT, UPT, UR25, 0x258, URZ ;  /* 0x00000258192d7890 */ /* 0x000fe4000fffe0ff */
[----:B------:R-:W-:-:S02]  /*5400*/  UIADD3 UR17, UPT, UPT, UR25, 0x220, URZ ;  /* 0x0000022019117890 */ /* 0x000fc4000fffe0ff */
[----:B------:R-:W-:Y:S02]  /*5410*/  UISETP.NE.AND UP0, UPT, UR39, 0x1, UPT ;  /* 0x000000012700788c */ /* 0x000fe4000bf05270 */
[----:B------:R-:W-:Y:S01]  /*5420*/  UISETP.NE.AND UP0, UPT, UR24, 0x1, UPT ;  /* 0x000000011800788c */ /* 0x000fe2000bf05270 */
[----:B------:R-:W-:Y:S01]  /*5430*/  UMOV UR42, UR9 ;  /* 0x00000009002a7c82 */ /* 0x000fe20008000000 */
[----:B------:R-:W-:Y:S01]  /*5440*/  UMOV UR41, UR11 ;  /* 0x0000000b00297c82 */ /* 0x000fe20008000000 */
[----:B-1----:R-:W-:Y:S01]  /*5450*/  VIADD R0, R0, 0xffffffe ;  /* 0x0ffffffe00007836 */ /* 0x002fe20000000000 */
[----:B------:R-:W-:Y:S02]  /*5460*/  UISETP.GE.AND UP2, UPT, UR39, 0x1, UPT ;  /* 0x000000012700788c */ /* 0x000fe4000bf46270 */
[----:B------:R-:W-:Y:S02]  /*5470*/  UISETP.NE.AND UP0, UPT, UR34, 0x1, UPT ;  /* 0x000000012200788c */ /* 0x000fe4000bf05270 */
[----:B------:R-:W-:Y:S01]  /*5480*/  UPLOP3.LUT UP4, UPT, UPT, UPT, UPT, 0x40, 0x4 ;  /* 0x000000000004789c */ /* 0x000fe20003f8e870 */
[----:B------:R-:W1:Y:S01]  /*5490*/  F2I.FTZ.U32.TRUNC.NTZ R0, R0 ;  /* 0x0000000000007305 */ /* 0x000e62000021f000 */
[----:B------:R-:W3:Y:S01]  /*54a0*/  LDCU.64 UR22, c[0x0][0xb28] ;  /* 0x00016500ff1677ac */ /* 0x000ee20008000a00 */
[----:B------:R-:W-:-:S02]  /*54b0*/  UISETP.NE.AND.EX UP6, UPT, UR31, URZ, UPT, UP6 ;  /* 0x000000ff1f00728c */ /* 0x000fc4000bfc5360 */
[----:B------:R-:W-:Y:S02]  /*54c0*/  UPRMT UR47, UR12, 0x654, UR47 ;  /* 0x000006540c2f7896 */ /* 0x000fe4000800002f */
[----:B------:R-:W-:Y:S02]  /*54d0*/  UPRMT UR45, URZ, 0x654, UR45 ;  /* 0x00000654ff2d7896 */ /* 0x000fe4000800002d */
[----:B------:R-:W-:Y:S02]  /*54e0*/  UPRMT UR48, UR12, 0x654, UR17 ;  /* 0x000006540c307896 */ /* 0x000fe40008000011 */
[----:B------:R-:W-:Y:S01]  /*54f0*/  USHF.R.U32.HI UR42, URZ, UR33, UR42 ;  /* 0x00000021ff2a7299 */ /* 0x000fe2000801162a */
[----:B-1----:R-:W-:Y:S01]  /*5500*/  R2UR UR7, R0 ;  /* 0x00000000000772ca */ /* 0x002fe200000e0000 */
[----:B------:R-:W-:Y:S01]  /*5510*/  USHF.R.U32.HI UR41, URZ, UR51, UR41 ;  /* 0x00000033ff297299 */ /* 0x000fe20008011629 */
[----:B------:R-:W-:Y:S01]  /*5520*/  IABS R0, R2 ;  /* 0x0000000200007213 */ /* 0x000fe20000000000 */
[----:B------:R-:W-:Y:S01]  /*5530*/  IMAD.MOV.U32 R2, RZ, RZ, 0x1000 ;  /* 0x00001000ff027424 */ /* 0x000fe200078e00ff */
[----:B--2---:R-:W-:-:S02]  /*5540*/  UISETP.NE.AND UP3, UPT, UR4, 0x1, UPT ;  /* 0x000000010400788c */ /* 0x004fc4000bf65270 */
[----:B------:R-:W-:Y:S01]  /*5550*/  UISETP.NE.AND UP2, UPT, UR36, URZ, UPT ;  /* 0x000000ff2400728c */ /* 0x000fe2000bf45270 */
[----:B------:R-:W-:Y:S01]  /*5560*/  IMAD.MOV R0, RZ, RZ, -R0 ;  /* 0x000000ffff007224 */ /* 0x000fe200078e0a00 */
[----:B------:R-:W-:-:S04]  /*5570*/  UISETP.NE.AND UP0, UPT, UR27, URZ, UPT ;  /* 0x000000ff1b00728c */ /* 0x000fc8000bf05270 */
[----:B------:R-:W-:Y:S01]  /*5580*/  R2UR UR46, R0 ;  /* 0x00000000002e72ca */ /* 0x000fe200000e0000 */
[----:B------:R-:W-:-:S04]  /*5590*/  UIADD3 UR5, UPT, UPT, URZ, -UR7, URZ ;  /* 0x80000007ff057290 */ /* 0x000fc8000fffe0ff */
[----:B------:R-:W-:-:S04]  /*55a0*/  UIMAD UR5, UR5, UR28, URZ ;  /* 0x0000001c050572a4 */ /* 0x000fc8000f8e02ff */
[----:B------:R-:W-:-:S07]  /*55b0*/  UIMAD.WIDE.U32 UR6, UR7, UR5, UR6 ;  /* 0x00000005070672a5 */ /* 0x000fce000f8e0006 */
[----:B---3--:R-:W-:-:S05]  /*55c0*/  UMOV UR40, UR7 ;  /* 0x0000000700287c82 */ /* 0x008fca0008000000 */
.L_x_99:
[----:B------:R-:W-:Y:S04]  /*55d0*/  SHF.L.U32 R3, R8, 0x1f, RZ ;  /* 0x0000001f08037819 */ /* 0x000fe800000006ff */
[----:B-1----:R-:W1:Y:S02]  /*55e0*/  SYNCS.PHASECHK.TRANS64.TRYWAIT P0, [UR25+0x250], R3 ;  /* 0x00025003ff0075a7 */ /* 0x002e640008001119 */
[----:B-1----:R-:W-:Y:S05]  /*55f0*/  @!P0 BRA `(.L_x_91) ;  /* 0x0000004c00b48947 */ /* 0x002fea0003800000 */
.L_x_213:
[----:B------:R-:W2:Y:S01]  /*5600*/  LDS.128 R4, [UR25+0x290] ;  /* 0x00029019ff047984 */ /* 0x000ea20008000c00 */
[----:B------:R-:W-:Y:S01]  /*5610*/  UISETP.GE.AND UP0, UPT, UR39, 0x1, UPT ;  /* 0x000000012700788c */ /* 0x000fe2000bf06270 */
[----:B------:R-:W-:Y:S01]  /*5620*/  @!PT LDS RZ, [RZ] ;  /* 0x00000000fffff984 */ /* 0x000fe20000000800 */
[----:B------:R-:W-:Y:S01]  /*5630*/  @!PT LDS RZ, [RZ] ;  /* 0x00000000fffff984 */ /* 0x000fe20000000800 */
[----:B------:R-:W-:Y:S01]  /*5640*/  @!PT LDS RZ, [RZ] ;  /* 0x00000000fffff984 */ /* 0x000fe20000000800 */
[----:B------:R-:W-:Y:S01]  /*5650*/  @!PT LDS RZ, [RZ] ;  /* 0x00000000fffff984 */ /* 0x000fe20000000800 */
[----:B------:R3:W-:Y:S06]  /*5660*/  MEMBAR.ALL.CTA ;  /* 0x0000000000007992 */ /* 0x0007ec0000008000 */
[----:B---3--:R-:W3:Y:S02]  /*5670*/  FENCE.VIEW.ASYNC.S ;  /* 0x00000000000073c6 */ /* 0x008ee40000000000 */
[----:B---3--:R-:W-:Y:S01]  /*5680*/  SYNCS.ARRIVE.TRANS64.RED.A1T0 RZ, [UR45], RZ ;  /* 0x000000ffffff79a7 */ /* 0x008fe2000810042d */
[----:B--2---:R-:W-:Y:S11]  /*5690*/  LOP3.LUT P0, RZ, R6, 0x1, RZ, 0xc0, !PT ;  /* 0x0000000106ff7812 */ /* 0x004ff6000780c0ff */
[----:B------:R-:W-:Y:S02]  /*56a0*/  @!UPT UIADD3 URZ, UPT, UPT, URZ, URZ, URZ ;  /* 0x000000fffffff290 */ /* 0x000fe4000fffe0ff */
[----:B------:R-:W-:Y:S01]  /*56b0*/  VOTEU.ANY UP2, P0 ;  /* 0x0000000000ff7886 */ /* 0x000fe20000040100 */
[----:B------:R-:W-:Y:S11]  /*56c0*/  PLOP3.LUT P0, PT, PT, PT, UP2, 0x80, 0x8 ;  /* 0x000000000008781c */ /* 0x000ff60003f0f028 */
[----:B------:R-:W-:Y:S02]  /*56d0*/  @!UPT UIADD3 URZ, UPT, UPT, URZ, URZ, URZ ;  /* 0x000000fffffff290 */ /* 0x000fe4000fffe0ff */
[----:B-1----:R-:W-:Y:S02]  /*56e0*/  @P0 MOV R3, R4 ;  /* 0x0000000400030202 */ /* 0x002fe40000000f00 */
[----:B------:R-:W-:Y:S02]  /*56f0*/  @P0 LOP3.LUT R0, R5, 0xffff, RZ, 0xc0, !PT ;  /* 0x0000ffff05000812 */ /* 0x000fe400078ec0ff */
[----:B------:R-:W-:Y:S02]  /*5700*/  @P0 R2UR UR5, R3 ;  /* 0x00000000030502ca */ /* 0x000fe400000e0000 */
[----:B------:R-:W-:Y:S11]  /*5710*/  @P0 R2UR UR4, R0 ;  /* 0x00000000000402ca */ /* 0x000ff600000e0000 */
[----:B------:R-:W-:Y:S02]  /*5720*/  @UP2 UMOV UR15, UR5 ;  /* 0x00000005000f2c82 */ /* 0x000fe40008000000 */
[----:B------:R-:W-:Y:S01]  /*5730*/  @UP2 UMOV UR14, UR4 ;  /* 0x00000004000e2c82 */ /* 0x000fe20008000000 */
[----:B------:R-:W-:Y:S05]  /*5740*/  BRA.U !UP0, `(.L_x_92) ;  /* 0x0000000108c07547 */ /* 0x000fea000b800000 */
[----:B------:R-:W-:Y:S02]  /*5750*/  UIMAD.WIDE.U32 UR8, UR14, UR35, URZ ;  /* 0x000000230e0872a5 */ /* 0x000fe4000f8e00ff */
[----:B------:R-:W-:Y:S02]  /*5760*/  UP2UR UR16, UPR, URZ, 0x4 ;  /* 0x00000004ff107883 */ /* 0x000fe40008000000 */
[----:B------:R-:W-:Y:S02]  /*5770*/  UISETP.NE.AND UP2, UPT, UR34, 0x1, UPT ;  /* 0x000000012200788c */ /* 0x000fe4000bf45270 */
[----:B------:R-:W-:Y:S02]  /*5780*/  UIMAD.WIDE.U32 UR10, UR15, UR32, URZ ;  /* 0x000000200f0a72a5 */ /* 0x000fe4000f8e00ff */
[----:B------:R-:W-:Y:S02]  /*5790*/  USEL UR4, UR37, UR41, !UP2 ;  /* 0x0000002925047287 */ /* 0x000fe4000d000000 */
[----:B------:R-:W-:Y:S02]  /*57a0*/  UISETP.NE.AND UP0, UPT, UR24, 0x1, UPT ;  /* 0x000000011800788c */ /* 0x000fe4000bf05270 */
[----:B------:R-:W-:Y:S02]  /*57b0*/  UP2UR UR20, UPR, URZ, 0x2 ;  /* 0x00000002ff147883 */ /* 0x000fe40008000000 */
[----:B------:R-:W-:Y:S02]  /*57c0*/  UISETP.NE.AND UP1, UPT, UR39, 0x1, UPT ;  /* 0x000000012700788c */ /* 0x000fe4000bf25270 */
[----:B------:R-:W-:Y:S02]  /*57d0*/  UIMAD.WIDE.U32 UR12, UR4, UR22, URZ ;  /* 0x00000016040c72a5 */ /* 0x000fe4000f8e00ff */
[----:B------:R-:W-:Y:S01]  /*57e0*/  USEL UR7, UR38, UR42, !UP0 ;  /* 0x0000002a26077287 */ /* 0x000fe2000c000000 */
[----:B------:R-:W-:Y:S02]  /*57f0*/  UMOV UR5, UR9 ;  /* 0x0000000900057c82 */ /* 0x000fe40008000000 */
[----:B------:R-:W-:Y:S02]  /*5800*/  USHF.R.U32.HI UR6, URZ, UR51, UR5 ;  /* 0x00000033ff067299 */ /* 0x000fe40008011605 */
[----:B------:R-:W-:Y:S02]  /*5810*/  UIMAD.WIDE.U32 UR18, UR7, UR22, URZ ;  /* 0x00000016071272a5 */ /* 0x000fe4000f8e00ff */
[----:B------:R-:W-:Y:S02]  /*5820*/  USEL UR6, UR14, UR6, !UP2 ;  /* 0x000000060e067287 */ /* 0x000fe4000d000000 */
[----:B------:R-:W-:Y:S01]  /*5830*/  UISETP.NE.AND UP2, UPT, UR16, URZ, UPT ;  /* 0x000000ff1000728c */ /* 0x000fe2000bf45270 */
[----:B------:R-:W-:Y:S01]  /*5840*/  UMOV UR5, UR11 ;  /* 0x0000000b00057c82 */ /* 0x000fe20008000000 */
[----:B------:R-:W-:Y:S02]  /*5850*/  UIMAD.WIDE.U32 UR10, UR6, UR22, URZ ;  /* 0x00000016060a72a5 */ /* 0x000fe4000f8e00ff */
[----:B------:R-:W-:Y:S03]  /*5860*/  USHF.R.U32.HI UR8, URZ, UR33, UR5 ;  /* 0x00000021ff087299 */ /* 0x000fe60008011605 */
[----:B------:R-:W-:Y:S02]  /*5870*/  UMOV UR5, UR13 ;  /* 0x0000000d00057c82 */ /* 0x000fe40008000000 */
[----:B------:R-:W-:Y:S03]  /*5880*/  @UP1 USHF.R.U32.HI UR4, URZ, UR23, UR5 ;  /* 0x00000017ff041299 */ /* 0x000fe60008011605 */
[----:B------:R-:W-:Y:S01]  /*5890*/  UMOV UR5, UR19 ;  /* 0x0000001300057c82 */ /* 0x000fe20008000000 */
[----:B------:R-:W-:Y:S02]  /*58a0*/  UIMAD UR4, UR39, UR4, URZ ;  /* 0x00000004270472a4 */ /* 0x000fe4000f8e02ff */
[----:B------:R-:W-:Y:S02]  /*58b0*/  @UP1 USHF.R.U32.HI UR7, URZ, UR23, UR5 ;  /* 0x00000017ff071299 */ /* 0x000fe40008011605 */
[----:B------:R-:W-:Y:S02]  /*58c0*/  USEL UR5, UR15, UR8, !UP0 ;  /* 0x000000080f057287 */ /* 0x000fe4000c000000 */
[----:B------:R-:W-:Y:S02]  /*58d0*/  UIMAD UR8, UR39, UR7, URZ ;  /* 0x00000007270872a4 */ /* 0x000fe4000f8e02ff */
[----:B------:R-:W-:Y:S03]  /*58e0*/  UISETP.GE.AND UP0, UPT, UR6, UR4, UPT ;  /* 0x000000040600728c */ /* 0x000fe6000bf06270 */
[----:B------:R-:W-:Y:S01]  /*58f0*/  UMOV UR4, UR11 ;  /* 0x0000000b00047c82 */ /* 0x000fe20008000000 */
[----:B------:R-:W-:Y:S02]  /*5900*/  UISETP.GE.OR UP0, UPT, UR5, UR8, UP0 ;  /* 0x000000080500728c */ /* 0x000fe40008706670 */
[----:B------:R-:W-:Y:S02]  /*5910*/  USHF.R.U32.HI UR4, URZ, UR23, UR4 ;  /* 0x00000017ff047299 */ /* 0x000fe40008011604 */
[----:B------:R-:W-:Y:S02]  /*5920*/  UIMAD.WIDE.U32 UR8, UR5, UR22, URZ ;  /* 0x00000016050872a5 */ /* 0x000fe4000f8e00ff */
[----:B------:R-:W-:Y:S04]  /*5930*/  USEL UR10, UR6, UR4, !UP1 ;  /* 0x00000004060a7287 */ /* 0x000fe8000c800000 */
[----:B------:R-:W-:Y:S01]  /*5940*/  UIADD3 UR11, UPT, UPT, -UR10, URZ, URZ ;  /* 0x000000ff0a0b7290 */ /* 0x000fe2000fffe1ff */
[----:B------:R-:W-:Y:S02]  /*5950*/  @!UP0 UMOV UR4, UR9 ;  /* 0x0000000900048c82 */ /* 0x000fe40008000000 */
[----:B------:R-:W-:Y:S02]  /*5960*/  @!UP0 USHF.R.U32.HI UR4, URZ, UR23, UR4 ;  /* 0x00000017ff048299 */ /* 0x000fe40008011604 */
[----:B------:R-:W-:Y:S02]  /*5970*/  UIMAD UR8, UR39, UR11, UR6 ;  /* 0x0000000b270872a4 */ /* 0x000fe4000f8e0206 */
[----:B------:R-:W-:Y:S02]  /*5980*/  @!UP0 USEL UR4, UR5, UR4, !UP1 ;  /* 0x0000000405048287 */ /* 0x000fe4000c800000 */
[----:B------:R-:W-:Y:S02]  /*5990*/  UISETP.NE.AND UP1, UPT, UR20, URZ, UPT ;  /* 0x000000ff1400728c */ /* 0x000fe4000bf25270 */
[----:B------:R-:W-:Y:S02]  /*59a0*/  @!UP0 UIMAD UR8, UR7, UR8, UR4 ;  /* 0x00000008070882a4 */ /* 0x000fe4000f8e0204 */
[----:B------:R-:W-:Y:S02]  /*59b0*/  @!UP0 UIADD3 UR9, UPT, UPT, UR10, -UR4, URZ ;  /* 0x800000040a098290 */ /* 0x000fe4000fffe0ff */
[----:B------:R-:W-:Y:S02]  /*59c0*/  UIADD3 UR4, UPT, UPT, -UR5, URZ, URZ ;  /* 0x000000ff05047290 */ /* 0x000fe4000fffe1ff */
[----:B------:R-:W-:Y:S02]  /*59d0*/  UIADD3 UR7, UPT, UPT, -UR6, URZ, URZ ;  /* 0x000000ff06077290 */ /* 0x000fe4000fffe1ff */
[----:B------:R-:W-:Y:S02]  /*59e0*/  @!UP0 UIMAD UR6, UR9, UR39, UR5 ;  /* 0x00000027090682a4 */ /* 0x000fe4000f8e0205 */
[----:B------:R-:W-:Y:S02]  /*59f0*/  UIMAD UR15, UR24, UR4, UR15 ;  /* 0x00000004180f72a4 */ /* 0x000fe4000f8e020f */
[----:B------:R-:W-:Y:S01]  /*5a00*/  UIMAD UR14, UR34, UR7, UR14 ;  /* 0x00000007220e72a4 */ /* 0x000fe2000f8e020e */
[----:B------:R-:W-:Y:S02]  /*5a10*/  @!UP0 UMOV UR5, UR8 ;  /* 0x0000000800058c82 */ /* 0x000fe40008000000 */
[----:B------:R-:W-:Y:S02]  /*5a20*/  UIMAD UR15, UR5, UR24, UR15 ;  /* 0x00000018050f72a4 */ /* 0x000fe4000f8e020f */
[----:B------:R-:W-:Y:S11]  /*5a30*/  UIMAD UR14, UR6, UR34, UR14 ;  /* 0x00000022060e72a4 */ /* 0x000ff6000f8e020e */
[----:B------:R-:W-:Y:S01]  /*5a40*/  @!UPT UIADD3 URZ, UPT, UPT, URZ, URZ, URZ ;  /* 0x000000fffffff290 */ /* 0x000fe2000fffe0ff */
.L_x_92:
[----:B------:R-:W1:Y:S01]  /*5a50*/  @!UP3 LDCU.128 UR8, c[0x0][0xb10] ;  /* 0x00016200ff08b7ac */ /* 0x000e620008000c00 */
[----:B------:R-:W-:Y:S04]  /*5a60*/  MOV R0, UR26 ;  /* 0x0000001a00007c02 */ /* 0x000fe80008000f00 */
[----:B------:R-:W-:Y:S01]  /*5a70*/  IABS R0, R0 ;  /* 0x0000000000007213 */ /* 0x000fe20000000000 */
[----:B------:R-:W2:Y:S01]  /*5a80*/  @!UP3 LDCU UR5, c[0x0][0xb0c] ;  /* 0x00016180ff05b7ac */ /* 0x000ea20008000800 */
[----:B-1----:R-:W-:Y:S07]  /*5a90*/  UIMAD.WIDE.U32 UR6, UR15, UR8, URZ ;  /* 0x000000080f0672a5 */ /* 0x002fee000f8e00ff */
[----:B------:R-:W-:Y:S01]  /*5aa0*/  @!UP3 UMOV UR4, UR7 ;  /* 0x000000070004bc82 */ /* 0x000fe20008000000 */
[----:B--2---:R-:W-:Y:S02]  /*5ab0*/  @!UP3 UISETP.NE.AND UP0, UPT, UR5, 0x1, UPT ;  /* 0x000000010500b88c */ /* 0x004fe4000bf05270 */
[----:B------:R-:W-:Y:S02]  /*5ac0*/  @!UP3 USHF.R.U32.HI UR4, URZ, UR9, UR4 ;  /* 0x00000009ff04b299 */ /* 0x000fe40008011604 */
[----:B------:R-:W-:Y:S02]  /*5ad0*/  UIMAD.WIDE.U32 UR6, UR14, UR11, URZ ;  /* 0x0000000b0e0672a5 */ /* 0x000fe4000f8e00ff */
[----:B------:R-:W-:Y:S02]  /*5ae0*/  @!UP3 USEL UR8, UR15, UR4, !UP0 ;  /* 0x000000040f08b287 */ /* 0x000fe4000c000000 */
[----:B------:R-:W-:Y:S03]  /*5af0*/  @!UP3 UISETP.NE.AND UP0, UPT, UR10, 0x1, UPT ;  /* 0x000000010a00b88c */ /* 0x000fe6000bf05270 */
[----:B------:R-:W-:Y:S02]  /*5b00*/  @!UP3 UMOV UR6, UR7 ;  /* 0x000000070006bc82 */ /* 0x000fe40008000000 */
[----:B------:R-:W1:Y:S02]  /*5b10*/  @!UP3 LDCU UR4, c[0x0][0xb20] ;  /* 0x00016400ff04b7ac */ /* 0x000e640008000800 */
[----:B-1----:R-:W-:Y:S04]  /*5b20*/  @!UP3 USHF.R.U32.HI UR6, URZ, UR4, UR6 ;  /* 0x00000004ff06b299 */ /* 0x002fe80008011606 */
[----:B------:R-:W-:Y:S04]  /*5b30*/  @!UP3 USEL UR6, UR14, UR6, !UP0 ;  /* 0x000000060e06b287 */ /* 0x000fe8000c000000 */
[----:B------:R-:W-:Y:S02]  /*5b40*/  @!UP3 UIADD3 UR4, UPT, UPT, -UR8, UR6, URZ ;  /* 0x000000060804b290 */ /* 0x000fe4000fffe1ff */
[----:B------:R-:W-:Y:S02]  /*5b50*/  @!UP3 UIADD3 UR6, UPT, UPT, UR8, -UR6, URZ ;  /* 0x800000060806b290 */ /* 0x000fe4000fffe0ff */
[----:B------:R-:W-:Y:S02]  /*5b60*/  @!UP3 UIMAD UR15, UR4, UR5, UR15 ;  /* 0x00000005040fb2a4 */ /* 0x000fe4000f8e020f */
[----:B------:R-:W-:Y:S01]  /*5b70*/  @!UP3 UIMAD UR14, UR6, UR10, UR14 ;  /* 0x0000000a060eb2a4 */ /* 0x000fe2000f8e020e */
[----:B------:R-:W-:Y:S11]  /*5b80*/  BRA.U UP4, `(.L_x_93) ;  /* 0x0000000104107547 */ /* 0x000ff6000b800000 */
[----:B------:R-:W-:Y:S04]  /*5b90*/  MOV R3, UR49 ;  /* 0x0000003100037c02 */ /* 0x000fe80008000f00 */
[----:B------:R-:W-:Y:S04]  /*5ba0*/  SHF.L.U32 R12, R3, 0x1f, RZ ;  /* 0x0000001f030c7819 */ /* 0x000fe800000006ff */
[----:B------:R-:W1:Y:S02]  /*5bb0*/  SYNCS.PHASECHK.TRANS64.TRYWAIT P1, [UR25+0x248], R12 ;  /* 0x0002480cff0075a7 */ /* 0x000e640008021119 */
[----:B-1----:R-:W-:Y:S05]  /*5bc0*/  @!P1 BRA `(.L_x_94) ;  /* 0x0000004800589947 */ /* 0x002fea0003800000 */
.L_x_93:
[----:B------:R-:W-:Y:S01]  /*5bd0*/  UISETP.NE.AND UP4, UPT, UR27, URZ, UPT ;  /* 0x000000ff1b00728c */ /* 0x000fe2000bf85270 */
[----:B------:R-:W-:Y:S01]  /*5be0*/  R2UR UR4, R0 ;  /* 0x00000000000472ca */ /* 0x000fe200000e0000 */
[----:B------:R-:W-:Y:S01]  /*5bf0*/  USHF.L.U32 UR19, UR29, 0x6, URZ ;  /* 0x000000061d137899 */ /* 0x000fe200080006ff */
[----:B------:R-:W-:Y:S05]  /*5c00*/  IMAD.U32 R0, RZ, RZ, UR36 ;  /* 0x00000024ff007e24 */ /* 0x000fea000f8e00ff */
[----:B------:R-:W-:Y:S04]  /*5c10*/  IABS R9, R0 ;  /* 0x0000000000097213 */ /* 0x000fe80000000000 */
[----:B------:R-:W2:Y:S02]  /*5c20*/  I2F.RP R16, R9 ;  /* 0x0000000900107306 */ /* 0x000ea40000209400 */
[----:B------:R-:W-:Y:S07]  /*5c30*/  UIMAD.WIDE.U32 UR6, UR40, UR4, URZ ;  /* 0x00000004280672a5 */ /* 0x000fee000f8e00ff */
[----:B------:R-:W-:Y:S02]  /*5c40*/  UMOV UR20, UR7 ;  /* 0x0000000700147c82 */ /* 0x000fe40008000000 */
[----:B------:R-:W-:Y:S04]  /*5c50*/  UIMAD UR4, UR20, UR46, UR4 ;  /* 0x0000002e140472a4 */ /* 0x000fe8000f8e0204 */
[----:B------:R-:W-:Y:S01]  /*5c60*/  UISETP.GT.U32.AND UP0, UPT, UR28, UR4, UPT ;  /* 0x000000041c00728c */ /* 0x000fe2000bf04070 */
[----:B--2---:R-:W2:Y:S10]  /*5c70*/  MUFU.RCP R0, R16 ;  /* 0x0000001000007308 */ /* 0x004eb40000001000 */
[----:B------:R-:W-:Y:S02]  /*5c80*/  @!UP0 UIADD3 UR4, UPT, UPT, UR4, -UR28, URZ ;  /* 0x8000001c04048290 */ /* 0x000fe4000fffe0ff */
[----:B------:R-:W-:Y:S02]  /*5c90*/  @!UP0 UIADD3 UR20, UPT, UPT, UR20, 0x1, URZ ;  /* 0x0000000114148890 */ /* 0x000fe4000fffe0ff */
[----:B------:R-:W-:Y:S02]  /*5ca0*/  UISETP.GE.U32.AND UP0, UPT, UR4, UR28, UPT ;  /* 0x0000001c0400728c */ /* 0x000fe4000bf06070 */
[----:B------:R-:W-:Y:S01]  /*5cb0*/  ULOP3.LUT UR4, UR26, UR27, URZ, 0x3c, !UPT ;  /* 0x0000001b1a047292 */ /* 0x000fe2000f8e3cff */
[----:B--2---:R-:W-:Y:S04]  /*5cc0*/  VIADD R11, R0, 0xffffffe ;  /* 0x0ffffffe000b7836 */ /* 0x004fe80000000000 */
[----:B------:R-:W1:Y:S04]  /*5cd0*/  F2I.FTZ.U32.TRUNC.NTZ R13, R11 ;  /* 0x0000000b000d7305 */ /* 0x000e68000021f000 */
[----:B------:R-:W-:Y:S02]  /*5ce0*/  @UP0 UIADD3 UR20, UPT, UPT, UR20, 0x1, URZ ;  /* 0x0000000114140890 */ /* 0x000fe4000fffe0ff */
[----:B------:R-:W-:Y:S01]  /*5cf0*/  UISETP.GE.AND UP0, UPT, UR4, URZ, UPT ;  /* 0x000000ff0400728c */ /* 0x000fe2000bf06270 */
[--C-:B-1----:R-:W-:Y:S10]  /*5d00*/  IMAD.MOV R12, RZ, RZ, -R13.reuse ;  /* 0x000000ffff0c7224 */ /* 0x102ff400078e0a0d */
[----:B------:R-:W-:Y:S02]  /*5d10*/  @!UP0 UIADD3 UR20, UPT, UPT, -UR20, URZ, URZ ;  /* 0x000000ff14148290 */ /* 0x000fe4000fffe1ff */
[----:B------:R-:W-:Y:S01]  /*5d20*/  @!UP4 ULOP3.LUT UR20, URZ, UR27, URZ, 0x33, !UPT ;  /* 0x0000001bff14c292 */ /* 0x000fe2000f8e33ff */
[----:B------:R-:W-:Y:S01]  /*5d30*/  IMAD R3, R12, R9, RZ ;  /* 0x000000090c037224 */ /* 0x000fe200078e02ff */
[----:B------:R-:W-:Y:S01]  /*5d40*/  UISETP.NE.AND UP4, UPT, UR36, URZ, UPT ;  /* 0x000000ff2400728c */ /* 0x000fe2000bf85270 */
[----:B------:R-:W-:Y:S01]  /*5d50*/  IMAD.MOV.U32 R12, RZ, RZ, RZ ;  /* 0x000000ffff0c7224 */ /* 0x000fe200078e00ff */
[----:B------:R-:W-:Y:S02]  /*5d60*/  ULOP3.LUT UR4, UR20, UR36, URZ, 0x3c, !UPT ;  /* 0x0000002414047292 */ /* 0x000fe4000f8e3cff */
[----:B------:R-:W-:Y:S01]  /*5d70*/  MOV R0, UR20 ;  /* 0x0000001400007c02 */ /* 0x000fe20008000f00 */
[----:B------:R-:W-:Y:S01]  /*5d80*/  IMAD.HI.U32 R13, R13, R3, R12 ;  /* 0x000000030d0d7227 */ /* 0x000fe200078e000c */
[----:B------:R-:W-:Y:S02]  /*5d90*/  UISETP.GE.AND UP0, UPT, UR4, URZ, UPT ;  /* 0x000000ff0400728c */ /* 0x000fe4000bf06270 */
[----:B------:R-:W-:Y:S01]  /*5da0*/  IABS R0, R0 ;  /* 0x0000000000007213 */ /* 0x000fe20000000000 */
[----:B------:R-:W-:Y:S04]  /*5db0*/  UIADD3 UR4, UPT, UPT, -UR20, URZ, URZ ;  /* 0x000000ff14047290 */ /* 0x000fe8000fffe1ff */
[----:B------:R-:W-:Y:S01]  /*5dc0*/  IMAD.HI.U32 R13, R13, R0, RZ ;  /* 0x000000000d0d7227 */ /* 0x000fe200078e00ff */
[----:B------:R-:W-:Y:S03]  /*5dd0*/  UIMAD UR4, UR27, UR4, UR26 ;  /* 0x000000041b0472a4 */ /* 0x000fe6000f8e021a */
[----:B------:R-:W-:Y:S01]  /*5de0*/  IMAD.MOV R3, RZ, RZ, -R13 ;  /* 0x000000ffff037224 */ /* 0x000fe200078e0a0d */
[----:B------:R-:W-:Y:S03]  /*5df0*/  USHF.L.U32 UR18, UR4, 0x7, URZ ;  /* 0x0000000704127899 */ /* 0x000fe600080006ff */
[C---:B------:R-:W-:Y:S05]  /*5e00*/  IMAD R0, R9.reuse, R3, R0 ;  /* 0x0000000309007224 */ /* 0x040fea00078e0200 */
[----:B------:R-:W-:Y:S11]  /*5e10*/  ISETP.GT.U32.AND P1, PT, R9, R0, PT ;  /* 0x000000000900720c */ /* 0x000ff60003f24070 */
[----:B------:R-:W-:Y:S02]  /*5e20*/  @!UPT UIADD3 URZ, UPT, UPT, URZ, URZ, URZ ;  /* 0x000000fffffff290 */ /* 0x000fe4000fffe0ff */
[-C--:B------:R-:W-:Y:S01]  /*5e30*/  @!P1 IADD3 R0, PT, PT, R0, -R9.reuse, RZ ;  /* 0x8000000900009210 */ /* 0x080fe20007ffe0ff */
[----:B------:R-:W-:Y:S01]  /*5e40*/  @!P1 VIADD R13, R13, 0x1 ;  /* 0x000000010d0d9836 */ /* 0x000fe20000000000 */
[----:B------:R-:W-:Y:S02]  /*5e50*/  ISETP.NE.U32.AND P1, PT, RZ, UR30, PT ;  /* 0x0000001eff007c0c */ /* 0x000fe4000bf25070 */
[----:B------:R-:W-:Y:S02]  /*5e60*/  ISETP.GE.U32.AND P2, PT, R0, R9, PT ;  /* 0x000000090000720c */ /* 0x000fe40003f46070 */
[----:B------:R-:W-:Y:S02]  /*5e70*/  ISETP.NE.AND.EX P1, PT, RZ, UR31, PT, P1 ;  /* 0x0000001fff007c0c */ /* 0x000fe4000bf25310 */
[----:B------:R-:W-:Y:S09]  /*5e80*/  SHF.L.U32 R9, R10, 0x1f, RZ ;  /* 0x0000001f0a097819 */ /* 0x000ff200000006ff */
[----:B------:R-:W-:Y:S04]  /*5e90*/  @P2 IADD3 R13, PT, PT, R13, 0x1, RZ ;  /* 0x000000010d0d2810 */ /* 0x000fe80007ffe0ff */
[----:B------:R-:W-:Y:S11]  /*5ea0*/  R2UR UR21, R13 ;  /* 0x000000000d1572ca */ /* 0x000ff600000e0000 */
[----:B------:R-:W-:Y:S02]  /*5eb0*/  @!UPT UIADD3 URZ, UPT, UPT, URZ, URZ, URZ ;  /* 0x000000fffffff290 */ /* 0x000fe4000fffe0ff */
[----:B------:R-:W-:Y:S02]  /*5ec0*/  @!UP0 UIADD3 UR21, UPT, UPT, -UR21, URZ, URZ ;  /* 0x000000ff15158290 */ /* 0x000fe4000fffe1ff */
[----:B------:R-:W-:Y:S04]  /*5ed0*/  @!UP4 ULOP3.LUT UR21, URZ, UR36, URZ, 0x33, !UPT ;  /* 0x00000024ff15c292 */ /* 0x000fe8000f8e33ff */
[----:B------:R-:W-:Y:S04]  /*5ee0*/  UIADD3 UR5, UPT, UPT, -UR21, URZ, URZ ;  /* 0x000000ff15057290 */ /* 0x000fe8000fffe1ff */
[----:B------:R-:W-:Y:S01]  /*5ef0*/  UIMAD UR20, UR36, UR5, UR20 ;  /* 0x00000005241472a4 */ /* 0x000fe2000f8e0214 */
[----:B------:R-:W-:Y:S11]  /*5f00*/  BRA.U !UP6, `(.L_x_95) ;  /* 0x000000010e387547 */ /* 0x000ff6000b800000 */
[----:B------:R-:W-:Y:S01]  /*5f10*/  UPLOP3.LUT UP1, UPT, UPT, UPT, UP5, 0x80, 0x8 ;  /* 0x000000000008789c */ /* 0x000fe20003f2f050 */
[----:B------:R-:W-:Y:S01]  /*5f20*/  HFMA2 R0, -RZ, RZ, 0, 5.9604644775390625e-08 ;  /* 0x00000001ff007431 */ /* 0x000fe200000001ff */
[----:B------:R-:W1:Y:S01]  /*5f30*/  LDCU.64 UR8, c[0x0][0x358] ;  /* 0x00006b00ff0877ac */ /* 0x000e620008000a00 */
[----:B------:R-:W-:Y:S03]  /*5f40*/  IMAD.MOV.U32 R94, RZ, RZ, 0x1 ;  /* 0x00000001ff5e7424 */ /* 0x000fe600078e00ff */
[----:B------:R-:W-:Y:S05]  /*5f50*/  PLOP3.LUT P2, PT, PT, PT, UP1, 0x80, 0x8 ;  /* 0x000000000008781c */ /* 0x000fea0003f4f018 */
[----:B------:R-:W2:Y:S01]  /*5f60*/  @UP1 LDCU.64 UR4, c[0x0][0x888] ;  /* 0x00011100ff0417ac */ /* 0x000ea20008000a00 */
[----:B------:R-:W-:Y:S07]  /*5f70*/  @UP1 UIMAD UR6, UR50, UR30, URZ ;  /* 0x0000001e320612a4 */ /* 0x000fee000f8e02ff */
[----:B------:R-:W-:Y:S01]  /*5f80*/  @!P2 PRMT R94, R0, 0x7610, R94 ;  /* 0x00007610005ea816 */ /* 0x000fe2000000005e */
[----:B--2---:R-:W-:Y:S06]  /*5f90*/  @UP1 UIMAD.WIDE UR4, UR6, 0x4, UR4 ;  /* 0x00000004060418a5 */ /* 0x004fec000f8e0204 */
[----:B------:R-:W-:Y:S01]  /*5fa0*/  IMAD.U32 R12, RZ, RZ, UR4 ;  /* 0x00000004ff0c7e24 */ /* 0x000fe2000f8e00ff */
[----:B------:R-:W-:Y:S04]  /*5fb0*/  MOV R13, UR5 ;  /* 0x00000005000d7c02 */ /* 0x000fe80008000f00 */
[----:B------:R-:W2:Y:S01]  /*5fc0*/  @!UP1 LDCU UR4, c[0x0][0x880] ;  /* 0x00011000ff0497ac */ /* 0x000ea20008000800 */
[----:B-1---5:R1:W5:Y:S02]  /*5fd0*/  @P2 LDG.E R41, desc[UR8][R12.64] ;  /* 0x000000080c292981 */ /* 0x022364000c1e1900 */
[----:B-12---:R-:W-:Y:S07]  /*5fe0*/  @!P2 IMAD.U32 R41, RZ, RZ, UR4 ;  /* 0x00000004ff29ae24 */ /* 0x006fee000f8e00ff */
.L_x_95:
[----:B-----5:R-:W-:Y:S01]  /*5ff0*/  @!P1 FSETP.EQ.AND P3, PT, R41, RZ, PT ;  /* 0x000000ff2900920b */ /* 0x020fe20003f62000 */
[----:B------:R-:W-:Y:S01]  /*6000*/  @!UPT UIADD3 URZ, UPT, UPT, URZ, URZ, URZ ;  /* 0x000000fffffff290 */ /* 0x000fe2000fffe0ff */
[----:B------:R-:W-:Y:S11]  /*6010*/  @!P1 BRA `(.L_x_96) ;  /* 0x0000000000149947 */ /* 0x000ff60003800000 */
[----:B------:R-:W-:Y:S02]  /*6020*/  LOP3.LUT P1, RZ, R94, 0xff, RZ, 0xc0, !PT ;  /* 0x000000ff5eff7812 */ /* 0x000fe4000782c0ff */
[----:B------:R-:W-:Y:S04]  /*6030*/  PLOP3.LUT P3, PT, PT, PT, UP1, 0x80, 0x8 ;  /* 0x000000000008781c */ /* 0x000fe80003f6f018 */
[----:B------:R-:W-:Y:S07]  /*6040*/  PLOP3.LUT P3, PT, P3, PT, PT, 0x8, 0x80 ;  /* 0x000000000080781c */ /* 0x000fee0001f6e170 */
[----:B------:R-:W-:Y:S11]  /*6050*/  @P1 FSETP.EQ.AND P3, PT, R41, RZ, PT ;  /* 0x000000ff2900120b */ /* 0x000ff60003f62000 */
[----:B------:R-:W-:Y:S02]  /*6060*/  @!UPT UIADD3 URZ, UPT, UPT, URZ, URZ, URZ ;  /* 0x000000fffffff290 */ /* 0x000fe4000fffe0ff */
.L_x_96:
[----:B------:R-:W1:Y:S01]  /*6070*/  SYNCS.PHASECHK.TRANS64.TRYWAIT P1, [UR25+0x230], R9 ;  /* 0x00023009ff0075a7 */ /* 0x000e620008021119 */
[----:B------:R-:W-:Y:S04]  /*6080*/  ELECT P2, URZ, PT ;  /* 0x0000000000ff782f */ /* 0x000fe80003840000 */
[----:B------:R-:W-:Y:S01]  /*6090*/  PLOP3.LUT P2, PT, P3, P2, PT, 0xf2, 0x2f ;  /* 0x00000000002f781c */ /* 0x000fe20001f45e72 */
[----:B------:R-:W-:Y:S01]  /*60a0*/  @!UPT UIADD3 URZ, UPT, UPT, URZ, URZ, URZ ;  /* 0x000000fffffff290 */ /* 0x000fe2000fffe0ff */
[----:B-1----:R-:W-:Y:S11]  /*60b0*/  @!P1 BRA `(.L_x_97) ;  /* 0x0000004400349947 */ /* 0x002ff60003800000 */
.L_x_216:
[----:B------:R-:W-:Y:S01]  /*60c0*/  @!P2 IADD3 R3, P1, PT, R14, 0x580, RZ ;  /* 0x000005800e03a810 */ /* 0x000fe20007f3e0ff */
[----:B------:R-:W-:Y:S01]  /*60d0*/  VOTEU.ALL UP0, P2 ;  /* 0x0000000000ff7886 */ /* 0x000fe20001000000 */
[----:B------:R-:W-:Y:S01]  /*60e0*/  UMOV UR6, 0x0 ;  /* 0x0000000000067882 */ /* 0x000fe20000000000 */
[----:B------:R-:W-:Y:S01]  /*60f0*/  UMOV UR7, 0x10000000 ;  /* 0x1000000000077882 */ /* 0x000fe20000000000 */
[----:B------:R-:W-:Y:S01]  /*6100*/  @!P2 R2UR UR5, R3 ;  /* 0x000000000305a2ca */ /* 0x000fe200000e0000 */
[----:B-1----:R-:W-:Y:S01]  /*6110*/  @!P2 IMAD.X R0, RZ, RZ, R15, P1 ;  /* 0x000000ffff00a224 */ /* 0x002fe200008e060f */
[----:B------:R-:W-:Y:S01]  /*6120*/  @!UP0 UIADD3 UR16, UPT, UPT, UR25, 0x400, URZ ;  /* 0x0000040019108890 */ /* 0x000fe2000fffe0ff */
[----:B------:R-:W-:Y:S01]  /*6130*/  @P0 SHF.R.U32.HI R4, RZ, 0x10, R5 ;  /* 0x00000010ff040819 */ /* 0x000fe20000011605 */
[----:B------:R-:W-:Y:S02]  /*6140*/  VOTEU.ALL UP0, P2 ;  /* 0x0000000000ff7886 */ /* 0x000fe40001000000 */
[----:B------:R-:W-:Y:S01]  /*6150*/  @!P2 R2UR UR4, R0 ;  /* 0x000000000004a2ca */ /* 0x000fe200000e0000 */
[----:B------:R-:W-:Y:S01]  /*6160*/  @!P2 IMAD.MOV.U32 R0, RZ, RZ, 0x1000 ;  /* 0x00001000ff00a424 */ /* 0x000fe200078e00ff */
[----:B------:R-:W-:Y:S05]  /*6170*/  @P0 R2UR UR50, R4 ;  /* 0x00000000043202ca */ /* 0x000fea00000e0000 */
[----:B------:R-:W-:Y:S06]  /*6180*/  IMAD.U32 R12, RZ, RZ, UR5 ;  /* 0x00000005ff0c7e24 */ /* 0x000fec000f8e00ff */
[----:B------:R-:W-:Y:S01]  /*6190*/  IMAD.U32 R13, RZ, RZ, UR4 ;  /* 0x00000004ff0d7e24 */ /* 0x000fe2000f8e00ff */
[----:B------:R-:W-:Y:S04]  /*61a0*/  @!P2 R2UR UR4, R12 ;  /* 0x000000000c04a2ca */ /* 0x000fe800000e0000 */
[----:B------:R-:W-:Y:S11]  /*61b0*/  @!P2 R2UR UR5, R13 ;  /* 0x000000000d05a2ca */ /* 0x000ff600000e0000 */
[----:B------:R-:W-:Y:S02]  /*61c0*/  @!UPT UIADD3 URZ, UPT, UPT, URZ, URZ, URZ ;  /* 0x000000fffffff290 */ /* 0x000fe4000fffe0ff */
[----:B------:R1:W-:Y:S01]  /*61d0*/  @!UP0 UTMALDG.4D [UR16], [UR4], desc[UR6] ;  /* 0x00000610040085b4 */ /* 0x0003e20008019000 */
[----:B------:R1:W-:Y:S01]  /*61e0*/  @!P2 SYNCS.ARRIVE.TRANS64.RED.A0TR RZ, [UR25+0x220], R0 ;  /* 0x00022000ffffa9a7 */ /* 0x0003e20008300419 */
[----:B------:R-:W-:Y:S01]  /*61f0*/  SYNCS.ARRIVE.TRANS64.RED.A1T0 RZ, [UR48], RZ ;  /* 0x000000ffffff79a7 */ /* 0x000fe20008100430 */
[----:B------:R-:W2:Y:S02]  /*6200*/  SYNCS.PHASECHK.TRANS64.TRYWAIT P1, [UR25+0x238], R9 ;  /* 0x00023809ff0075a7 */ /* 0x000ea40008021119 */
[----:B-12---:R-:W-:Y:S05]  /*6210*/  @!P1 BRA `(.L_x_98) ;  /* 0x0000004000f49947 */ /* 0x006fea0003800000 */
.L_x_218:
[----:B------:R-:W-:Y:S01]  /*6220*/  @!P2 IADD3 R3, P0, PT, R14, 0x580, RZ ;  /* 0x000005800e03a810 */ /* 0x000fe20007f1e0ff */
[----:B------:R-:W-:Y:S01]  /*6230*/  VOTEU.ALL UP0, P2 ;  /* 0x0000000000ff7886 */ /* 0x000fe20001000000 */
[----:B------:R-:W-:Y:S01]  /*6240*/  UMOV UR6, 0x0 ;  /* 0x0000000000067882 */ /* 0x000fe20000000000 */
[----:B------:R-:W-:Y:S01]  /*6250*/  UMOV UR7, 0x10000000 ;  /* 0x1000000000077882 */ /* 0x000fe20000000000 */
[----:B------:R-:W-:Y:S01]  /*6260*/  @!P2 R2UR UR5, R3 ;  /* 0x000000000305a2ca */ /* 0x000fe200000e0000 */
[----:B-1----:R-:W-:Y:S01]  /*6270*/  @!P2 IMAD.X R0, RZ, RZ, R15, P0 ;  /* 0x000000ffff00a224 */ /* 0x002fe200000e060f */
[----:B------:R-:W-:Y:S01]  /*6280*/  @!UP0 UIADD3 UR10, UPT, UPT, UR18, 0x40, URZ ;  /* 0x00000040120a8890 */ /* 0x000fe2000fffe0ff */
[----:B------:R-:W-:Y:S01]  /*6290*/  LOP3.LUT R10, R10, 0x1, RZ, 0x3c, !PT ;  /* 0x000000010a0a7812 */ /* 0x000fe200078e3cff */
[----:B------:R-:W-:Y:S01]  /*62a0*/  @!UP0 UIADD3 UR8, UPT, UPT, UR25, 0x1400, URZ ;  /* 0x0000140019088890 */ /* 0x000fe2000fffe0ff */
[----:B------:R-:W-:Y:S01]  /*62b0*/  LOP3.LUT R8, R8, 0x1, RZ, 0x3c, !PT ;  /* 0x0000000108087812 */ /* 0x000fe200078e3cff */
[----:B------:R-:W-:Y:S01]  /*62c0*/  @!UP0 UIADD3 UR9, UPT, UPT, UR25, 0x228, URZ ;  /* 0x0000022819098890 */ /* 0x000fe2000fffe0ff */
[----:B------:R-:W-:Y:S01]  /*62d0*/  @!P2 R2UR UR4, R0 ;  /* 0x000000000004a2ca */ /* 0x000fe200000e0000 */
[----:B------:R-:W-:Y:S01]  /*62e0*/  VOTEU.ALL UP0, P2 ;  /* 0x0000000000ff7886 */ /* 0x000fe20001000000 */
[----:B------:R-:W-:Y:S01]  /*62f0*/  UMOV UR11, UR19 ;  /* 0x00000013000b7c82 */ /* 0x000fe20008000000 */
[----:B------:R-:W-:Y:S01]  /*6300*/  UMOV UR12, UR20 ;  /* 0x00000014000c7c82 */ /* 0x000fe20008000000 */
[----:B------:R-:W-:Y:S01]  /*6310*/  UMOV UR13, UR21 ;  /* 0x00000015000d7c82 */ /* 0x000fe20008000000 */
[----:B------:R-:W-:Y:S01]  /*6320*/  UIADD3 UR26, UPT, UPT, UR14, UR44, URZ ;  /* 0x0000002c0e1a7290 */ /* 0x000fe2000fffe0ff */
[----:B------:R-:W-:Y:S01]  /*6330*/  IMAD.U32 R4, RZ, RZ, UR5 ;  /* 0x00000005ff047e24 */ /* 0x000fe2000f8e00ff */
[----:B------:R-:W-:Y:S02]  /*6340*/  UIADD3 UR29, UPT, UPT, UR15, UR43, URZ ;  /* 0x0000002b0f1d7290 */ /* 0x000fe4000fffe0ff */
[----:B------:R-:W-:Y:S04]  /*6350*/  UPLOP3.LUT UP4, UPT, UPT, UPT, UPT, 0x80, 0x8 ;  /* 0x000000000008789c */ /* 0x000fe80003f8f070 */
[----:B------:R-:W-:Y:S01]  /*6360*/  IMAD.U32 R5, RZ, RZ, UR4 ;  /* 0x00000004ff057e24 */ /* 0x000fe2000f8e00ff */
[----:B------:R-:W-:Y:S04]  /*6370*/  @!P2 R2UR UR4, R4 ;  /* 0x000000000404a2ca */ /* 0x000fe800000e0000 */
[----:B------:R-:W-:Y:S11]  /*6380*/  @!P2 R2UR UR5, R5 ;  /* 0x000000000505a2ca */ /* 0x000ff600000e0000 */
[----:B------:R-:W-:Y:S02]  /*6390*/  @!UPT UIADD3 URZ, UPT, UPT, URZ, URZ, URZ ;  /* 0x000000fffffff290 */ /* 0x000fe4000fffe0ff */
[----:B------:R1:W-:Y:S01]  /*63a0*/  @!UP0 UTMALDG.4D [UR8], [UR4], desc[UR6] ;  /* 0x00000608040085b4 */ /* 0x0003e20008019000 */
[----:B------:R1:W-:Y:S01]  /*63b0*/  @!P2 SYNCS.ARRIVE.TRANS64.RED.A0TR RZ, [UR25+0x228], R2 ;  /* 0x00022802ffffa9a7 */ /* 0x0003e20008300419 */
[----:B------:R-:W-:Y:S01]  /*63c0*/  SYNCS.ARRIVE.TRANS64.RED.A1T0 RZ, [UR47], RZ ;  /* 0x000000ffffff79a7 */ /* 0x000fe2000810042f */
[----:B------:R-:W-:Y:S05]  /*63d0*/  BRA.U UP2, `(.L_x_99) ;  /* 0xfffffff1027c7547 */ /* 0x000fea000b83ffff */
[----:B------:R-:W-:-:S04]  /*63e0*/  SHF.L.U32 R3, R10, 0x1f, RZ ;  /* 0x0000001f0a037819 */ /* 0x000fc800000006ff */
[----:B------:R-:W2:Y:S02]  /*63f0*/  SYNCS.PHASECHK.TRANS64.TRYWAIT P0, [UR25+0x230], R3 ;  /* 0x00023003ff0075a7 */ /* 0x000ea40008001119 */
[----:B--2---:R-:W-:Y:S05]  /*6400*/  @!P0 BRA `(.L_x_100) ;  /* 0x0000004000908947 */ /* 0x004fea0003800000 */
.L_x_220:
[----:B--2---:R-:W-:-:S07]  /*6410*/  MOV R0, UR25 ;  /* 0x0000001900007c02 */ /* 0x004fce0008000f00 */
.L_x_101:
[----:B--2---:R-:W-:-:S04]  /*6420*/  SHF.L.U32 R3, R10, 0x1f, RZ ;  /* 0x0000001f0a037819 */ /* 0x004fc800000006ff */
[----:B------:R2:W3:Y:S03]  /*6430*/  SYNCS.PHASECHK.TRANS64.TRYWAIT P0, [R0+URZ+0x238], R3 ;  /* 0x00023803000075a7 */ /* 0x0004e600080011ff */
[----:B---3--:R-:W-:Y:S05]  /*6440*/  @!P0 NANOSLEEP.SYNCS 0x989680 ;  /* 0x009896800000895d */ /* 0x008fea0003900000 */
[----:B------:R-:W3:Y:S02]  /*6450*/  @!P0 SYNCS.PHASECHK.TRANS64 P0, [R0+URZ+0x238], R3 ;  /* 0x00023803000085a7 */ /* 0x000ee400080010ff */
[----:B-1-3--:R-:W-:Y:S05]  /*6460*/  @P0 EXIT ;  /* 0x000000000000094d */ /* 0x00afea0003800000 */
[----:B------:R-:W-:Y:S05]  /*6470*/  BRA `(.L_x_101) ;  /* 0xfffffffc00e87947 */ /* 0x000fea000383ffff */
.L_x_90:
[----:B------:R-:W-:-:S06]  /*6480*/  UISETP.GE.AND UP0, UPT, UR18, 0x4, UPT ;  /* 0x000000041200788c */ /* 0x000fcc000bf06270 */
[----:B------:R-:W-:-:S13]  /*6490*/  PLOP3.LUT P0, PT, PT, PT, UP0, 0x80, 0x8 ;  /* 0x000000000008781c */ /* 0x000fda0003f0f008 */
[----:B-1----:R-:W-:Y:S05]  /*64a0*/  @!P0 EXIT ;  /* 0x000000000000894d */ /* 0x002fea0003800000 */
[----:B------:R-:W1:Y:S08]  /*64b0*/  S2UR UR4, SR_CgaCtaId ;  /* 0x00000000000479c3 */ /* 0x000e700000008800 */
[----:B------:R-:W-:Y:S01]  /*64c0*/  BAR.SYNC.DEFER_BLOCKING 0x6, 0xa0 ;  /* 0x0182800000007b1d */ /* 0x000fe20000010000 */
[C---:B------:R-:W-:Y:S01]  /*64d0*/  IMAD.SHL.U32 R6, R92.reuse, 0x40, RZ ;  /* 0x000000405c067824 */ /* 0x040fe200078e00ff */
[----:B------:R-:W-:Y:S01]  /*64e0*/  USHF.R.S32.HI UR51, URZ, 0x1f, UR5 ;  /* 0x0000001fff337899 */ /* 0x000fe20008011405 */
[C---:B------:R-:W-:Y:S01]  /*64f0*/  IMAD.SHL.U32 R91, R92.reuse, 0x20, RZ ;  /* 0x000000205c5b7824 */ /* 0x040fe200078e00ff */
[C---:B------:R-:W-:Y:S01]  /*6500*/  LOP3.LUT R93, R92.reuse, 0x60, RZ, 0xc0, !PT ;  /* 0x000000605c5d7812 */ /* 0x040fe200078ec0ff */
[----:B------:R-:W-:Y:S01]  /*6510*/  IMAD.SHL.U32 R5, R92, 0x2, RZ ;  /* 0x000000025c057824 */ /* 0x000fe200078e00ff */
[----:B------:R-:W-:-:S02]  /*6520*/  UMOV UR48, 0x400 ;  /* 0x0000040000307882 */ /* 0x000fc40000000000 */
[----:B------:R-:W2:Y:S01]  /*6530*/  LDC.64 R84, c[0x0][0x8b0] ;  /* 0x00022c00ff547b82 */ /* 0x000ea20000000a00 */
[----:B------:R-:W-:Y:S01]  /*6540*/  LOP3.LUT R4, R6, 0x180, RZ, 0xc0, !PT ;  /* 0x0000018006047812 */ /* 0x000fe200078ec0ff */
[----:B------:R-:W-:Y:S01]  /*6550*/  ULEA.HI UR51, UR51, UR5, URZ, 0x7 ;  /* 0x0000000533337291 */ /* 0x000fe2000f8f38ff */
[----:B------:R-:W-:Y:S01]  /*6560*/  LOP3.LUT R91, R91, 0xc00, RZ, 0xc0, !PT ;  /* 0x00000c005b5b7812 */ /* 0x000fe200078ec0ff */
[----:B------:R-:W-:Y:S01]  /*6570*/  IMAD.U32 R37, R92, 0x10000, RZ ;  /* 0x000100005c257824 */ /* 0x000fe200078e00ff */
[----:B------:R-:W-:Y:S01]  /*6580*/  LOP3.LUT R5, R4, 0x20, R5, 0xf8, !PT ;  /* 0x0000002004057812 */ /* 0x000fe200078ef805 */
[C---:B------:R-:W-:Y:S01]  /*6590*/  IMAD.SHL.U32 R4, R92.reuse, 0x8, RZ ;  /* 0x000000085c047824 */ /* 0x040fe200078e00ff */
[----:B------:R-:W-:Y:S01]  /*65a0*/  LOP3.LUT R91, R91, 0x40, R6, 0xf8, !PT ;  /* 0x000000405b5b7812 */ /* 0x000fe200078ef806 */
[----:B------:R-:W3:Y:S01]  /*65b0*/  LDC.64 R74, c[0x0][0x8a8] ;  /* 0x00022a00ff4a7b82 */ /* 0x000ee20000000a00 */
[----:B------:R-:W-:Y:S01]  /*65c0*/  LOP3.LUT R92, R92, 0x2, RZ, 0xc0, !PT ;  /* 0x000000025c5c7812 */ /* 0x000fe200078ec0ff */
[----:B------:R-:W-:Y:S01]  /*65d0*/  IMAD.MOV.U32 R36, RZ, RZ, RZ ;  /* 0x000000ffff247224 */ /* 0x000fe200078e00ff */
[----:B------:R-:W-:Y:S01]  /*65e0*/  LOP3.LUT R4, R5, 0x30, R4, 0x78, !PT ;  /* 0x0000003005047812 */ /* 0x000fe200078e7804 */
[----:B------:R-:W-:Y:S01]  /*65f0*/  IMAD.MOV.U32 R90, RZ, RZ, RZ ;  /* 0x000000ffff5a7224 */ /* 0x000fe200078e00ff */
[----:B------:R-:W-:-:S02]  /*6600*/  LOP3.LUT R91, R91, 0x200, R6, 0xf8, !PT ;  /* 0x000002005b5b7812 */ /* 0x000fc400078ef806 */
[----:B------:R-:W-:Y:S01]  /*6610*/  CS2R R88, SRZ ;  /* 0x0000000000587805 */ /* 0x000fe2000001ff00 */
[----:B------:R-:W-:Y:S01]  /*6620*/  IMAD.MOV.U32 R87, RZ, RZ, RZ ;  /* 0x000000ffff577224 */ /* 0x000fe200078e00ff */
[----:B-1----:R-:W-:Y:S01]  /*6630*/  ULEA UR48, UR4, UR48, 0x18 ;  /* 0x0000003004307291 */ /* 0x002fe2000f8ec0ff */
[----:B------:R-:W-:Y:S01]  /*6640*/  LOP3.LUT R91, R91, R4, RZ, 0xfc, !PT ;  /* 0x000000045b5b7212 */ /* 0x000fe200078efcff */
[----:B------:R-:W-:Y:S01]  /*6650*/  IMAD.MOV R98, RZ, RZ, -R92 ;  /* 0x000000ffff627224 */ /* 0x000fe200078e0a5c */
[----:B------:R-:W-:Y:S01]  /*6660*/  LOP3.LUT R37, R37, 0x600000, RZ, 0xc0, !PT ;  /* 0x0060000025257812 */ /* 0x000fe200078ec0ff */
[----:B------:R-:W-:Y:S02]  /*6670*/  UIADD3 UR4, UPT, UPT, UR48, 0x2400, URZ ;  /* 0x0000240030047890 */ /* 0x000fe4000fffe0ff */
[----:B------:R-:W-:Y:S01]  /*6680*/  UIADD3 UR5, UPT, UPT, UR48, 0x400, URZ ;  /* 0x0000040030057890 */ /* 0x000fe2000fffe0ff */
[----:B------:R-:W1:Y:S02]  /*6690*/  LDCU UR60, c[0x0][0x370] ;  /* 0x00006e00ff3c77ac */ /* 0x000e640008000800 */
[----:B------:R-:W4:Y:S01]  /*66a0*/  LDS R2, [UR48+0x2a0] ;  /* 0x0002a030ff027984 */ /* 0x000f220008000800 */
[----:B------:R-:W-:-:S02]  /*66b0*/  IMAD.U32 R99, RZ, RZ, UR4 ;  /* 0x00000004ff637e24 */ /* 0x000fc4000f8e00ff */
[----:B------:R-:W-:Y:S01]  /*66c0*/  IMAD.U32 R96, RZ, RZ, UR5 ;  /* 0x00000005ff607e24 */ /* 0x000fe2000f8e00ff */
[----:B------:R-:W1:Y:S01]  /*66d0*/  LDCU UR45, c[0x0][0xb0c] ;  /* 0x00016180ff2d77ac */ /* 0x000e620008000800 */
[----:B------:R-:W1:Y:S01]  /*66e0*/  LDCU UR38, c[0x0][0xb30] ;  /* 0x00016600ff2677ac */ /* 0x000e620008000800 */
[----:B------:R-:W1:Y:S01]  /*66f0*/  LDCU.64 UR54, c[0x0][0x888] ;  /* 0x00011100ff3677ac */ /* 0x000e620008000a00 */
[----:B------:R-:W1:Y:S01]  /*6700*/  LDCU.64 UR46, c[0x0][0xb28] ;  /* 0x00016500ff2e77ac */ /* 0x000e620008000a00 */
[----:B------:R-:W1:Y:S01]  /*6710*/  LDCU.64 UR62, c[0x0][0x890] ;  /* 0x00011200ff3e77ac */ /* 0x000e620008000a00 */
[----:B------:R-:W1:Y:S01]  /*6720*/  LDCU.128 UR56, c[0x0][0xb10] ;  /* 0x00016200ff3877ac */ /* 0x000e620008000c00 */
[----:B------:R-:W1:Y:S01]  /*6730*/  LDCU UR53, c[0x0][0x374] ;  /* 0x00006e80ff3577ac */ /* 0x000e620008000800 */
[----:B------:R-:W-:Y:S01]  /*6740*/  USHF.R.S32.HI UR51, URZ, 0x7, UR51 ;  /* 0x00000007ff337899 */ /* 0x000fe20008011433 */
[C---:B----4-:R-:W-:Y:S01]  /*6750*/  VIADD R3, R2.reuse, 0x80 ;  /* 0x0000008002037836 */ /* 0x050fe20000000000 */
[----:B------:R-:W-:-:S04]  /*6760*/  LOP3.LUT R2, R2, 0xffff, RZ, 0xc0, !PT ;  /* 0x0000ffff02027812 */ /* 0x000fc800078ec0ff */
[----:B------:R-:W-:-:S05]  /*6770*/  LOP3.LUT R3, R3, 0xffff, RZ, 0xc0, !PT ;  /* 0x0000ffff03037812 */ /* 0x000fca00078ec0ff */
[----:B-123--:R4:W-:Y:S02]  /*6780*/  STL.64 [R1], R2 ;  /* 0x0000000201007387 */ /* 0x00e9e40000100a00 */
.L_x_128:
[----:B----4-:R-:W-:Y:S04]  /*6790*/  SHF.L.U32 R3, R89, 0x1f, RZ ;  /* 0x0000001f59037819 */ /* 0x010fe800000006ff */
[----:B-1----:R-:W1:Y:S02]  /*67a0*/  SYNCS.PHASECHK.TRANS64.TRYWAIT P0, [UR48+0x250], R3 ;  /* 0x00025003ff0075a7 */ /* 0x002e640008001130 */
[----:B-1----:R-:W-:Y:S05]  /*67b0*/  @!P0 BRA `(.L_x_102) ;  /* 0x0000003c00bc8947 */ /* 0x002fea0003800000 */
.L_x_222:
[----:B------:R-:W2:Y:S01]  /*67c0*/  LDS.128 R4, [UR48+0x290] ;  /* 0x00029030ff047984 */ /* 0x000ea20008000c00 */
[----:B------:R-:W-:Y:S01]  /*67d0*/  UIADD3 UR4, UPT, UPT, UR48, 0x258, URZ ;  /* 0x0000025830047890 */ /* 0x000fe2000fffe0ff */
[----:B------:R-:W-:Y:S01]  /*67e0*/  IMAD R2, R36, 0x4, R1 ;  /* 0x0000000424027824 */ /* 0x000fe200078e0201 */
[----:B------:R-:W-:Y:S02]  /*67f0*/  UISETP.GE.AND UP0, UPT, UR39, 0x1, UPT ;  /* 0x000000012700788c */ /* 0x000fe4000bf06270 */
[----:B------:R-:W-:Y:S01]  /*6800*/  UPRMT UR4, URZ, 0x654, UR4 ;  /* 0x00000654ff047896 */ /* 0x000fe20008000004 */
[----:B------:R-:W-:Y:S01]  /*6810*/  @!PT LDS RZ, [RZ] ;  /* 0x00000000fffff984 */ /* 0x000fe20000000800 */
[----:B------:R-:W-:Y:S01]  /*6820*/  @!PT LDS RZ, [RZ] ;  /* 0x00000000fffff984 */ /* 0x000fe20000000800 */
[----:B------:R-:W-:Y:S01]  /*6830*/  @!PT LDS RZ, [RZ] ;  /* 0x00000000fffff984 */ /* 0x000fe20000000800 */
[----:B------:R-:W-:Y:S01]  /*6840*/  @!PT LDS RZ, [RZ] ;  /* 0x00000000fffff984 */ /* 0x000fe20000000800 */
[----:B------:R3:W-:Y:S06]  /*6850*/  MEMBAR.ALL.CTA ;  /* 0x0000000000007992 */ /* 0x0007ec0000008000 */
[----:B---3--:R-:W3:Y:S02]  /*6860*/  FENCE.VIEW.ASYNC.S ;  /* 0x00000000000073c6 */ /* 0x008ee40000000000 */
[----:B---3--:R-:W-:Y:S06]  /*6870*/  SYNCS.ARRIVE.TRANS64.RED.A1T0 RZ, [UR4], RZ ;  /* 0x000000ffffff79a7 */ /* 0x008fec0008100404 */
[----:B------:R-:W5:Y:S01]  /*6880*/  LDL R2, [R2] ;  /* 0x0000000002027983 */ /* 0x000f620000100800 */
[----:B--2---:R-:W-:Y:S11]  /*6890*/  LOP3.LUT P0, RZ, R6, 0x1, RZ, 0xc0, !PT ;  /* 0x0000000106ff7812 */ /* 0x004ff6000780c0ff */
[----:B------:R-:W-:Y:S02]  /*68a0*/  @!UPT UIADD3 URZ, UPT, UPT, URZ, URZ, URZ ;  /* 0x000000fffffff290 */ /* 0x000fe4000fffe0ff */
[----:B------:R-:W-:Y:S01]  /*68b0*/  VOTEU.ANY UP1, P0 ;  /* 0x0000000000ff7886 */ /* 0x000fe20000020100 */
[----:B------:R-:W-:Y:S01]  /*68c0*/  PLOP3.LUT P0, PT, PT, PT, UP1, 0x80, 0x8 ;  /* 0x000000000008781c */ /* 0x000fe20003f0f018 */
[----:B------:R-:W-:Y:S11]  /*68d0*/  UP2UR UR52, UPR, URZ, 0x2 ;  /* 0x00000002ff347883 */ /* 0x000ff60008000000 */
[----:B------:R-:W-:Y:S01]  /*68e0*/  @!UPT UIADD3 URZ, UPT, UPT, URZ, URZ, URZ ;  /* 0x000000fffffff290 */ /* 0x000fe2000fffe0ff */
[----:B-1----:R-:W-:Y:S02]  /*68f0*/  @P0 MOV R3, R4 ;  /* 0x0000000400030202 */ /* 0x002fe40000000f00 */
[----:B------:R-:W-:Y:S02]  /*6900*/  @P0 LOP3.LUT R0, R5, 0xffff, RZ, 0xc0, !PT ;  /* 0x0000ffff05000812 */ /* 0x000fe400078ec0ff */
[----:B------:R-:W-:Y:S02]  /*6910*/  @P0 R2UR UR5, R3 ;  /* 0x00000000030502ca */ /* 0x000fe400000e0000 */
[----:B------:R-:W-:Y:S01]  /*6920*/  @P0 R2UR UR4, R0 ;  /* 0x00000000000402ca */ /* 0x000fe200000e0000 */
[----:B------:R-:W-:Y:S05]  /*6930*/  IMAD.U32 R0, RZ, RZ, UR51 ;  /* 0x00000033ff007e24 */ /* 0x000fea000f8e00ff */
[----:B------:R-:W-:Y:S05]  /*6940*/  IABS R3, R0 ;  /* 0x0000000000037213 */ /* 0x000fea0000000000 */
[----:B------:R-:W-:Y:S02]  /*6950*/  @UP1 UMOV UR37, UR5 ;  /* 0x0000000500251c82 */ /* 0x000fe40008000000 */
[----:B------:R-:W-:Y:S01]  /*6960*/  @UP1 UMOV UR36, UR4 ;  /* 0x0000000400241c82 */ /* 0x000fe20008000000 */
[----:B------:R-:W-:Y:S05]  /*6970*/  BRA.U !UP0, `(.L_x_103) ;  /* 0x0000000108cc7547 */ /* 0x000fea000b800000 */
[----:B------:R-:W1:Y:S01]  /*6980*/  LDCU UR9, c[0x0][0xb20] ;  /* 0x00016400ff0977ac */ /* 0x000e620008000800 */
[----:B------:R-:W-:Y:S02]  /*6990*/  UIMAD.WIDE.U32 UR4, UR53, UR59, URZ ;  /* 0x0000003b350472a5 */ /* 0x000fe4000f8e00ff */
[----:B------:R-:W-:Y:S02]  /*69a0*/  UIMAD.WIDE.U32 UR6, UR60, UR56, URZ ;  /* 0x000000383c0672a5 */ /* 0x000fe4000f8e00ff */
[----:B------:R-:W-:Y:S02]  /*69b0*/  UIMAD.WIDE.U32 UR10, UR36, UR59, URZ ;  /* 0x0000003b240a72a5 */ /* 0x000fe4000f8e00ff */
[----:B------:R-:W-:Y:S02]  /*69c0*/  UISETP.NE.AND UP0, UPT, UR58, 0x1, UPT ;  /* 0x000000013a00788c */ /* 0x000fe4000bf05270 */
[----:B------:R-:W-:Y:S02]  /*69d0*/  UISETP.NE.AND UP1, UPT, UR45, 0x1, UPT ;  /* 0x000000012d00788c */ /* 0x000fe4000bf25270 */
[----:B------:R-:W-:Y:S02]  /*69e0*/  UISETP.NE.AND UP2, UPT, UR39, 0x1, UPT ;  /* 0x000000012700788c */ /* 0x000fe4000bf45270 */
[----:B------:R-:W-:Y:S01]  /*69f0*/  UIMAD.WIDE.U32 UR12, UR37, UR56, URZ ;  /* 0x00000038250c72a5 */ /* 0x000fe2000f8e00ff */
[----:B------:R-:W-:Y:S01]  /*6a00*/  UMOV UR4, UR5 ;  /* 0x0000000500047c82 */ /* 0x000fe20008000000 */
[----:B------:R-:W-:Y:S01]  /*6a10*/  UMOV UR6, UR11 ;  /* 0x0000000b00067c82 */ /* 0x000fe20008000000 */
[----:B-1----:R-:W-:Y:S03]  /*6a20*/  USHF.R.U32.HI UR8, URZ, UR9, UR4 ;  /* 0x00000009ff087299 */ /* 0x002fe60008011604 */
[----:B------:R-:W-:Y:S02]  /*6a30*/  UMOV UR4, UR7 ;  /* 0x0000000700047c82 */ /* 0x000fe40008000000 */
[----:B------:R-:W-:Y:S02]  /*6a40*/  USHF.R.U32.HI UR5, URZ, UR57, UR4 ;  /* 0x00000039ff057299 */ /* 0x000fe40008011604 */
[----:B------:R-:W-:Y:S02]  /*6a50*/  USEL UR4, UR53, UR8, !UP0 ;  /* 0x0000000835047287 */ /* 0x000fe4000c000000 */
[----:B------:R-:W-:Y:S02]  /*6a60*/  USHF.R.U32.HI UR8, URZ, UR9, UR6 ;  /* 0x00000009ff087299 */ /* 0x000fe40008011606 */
[----:B------:R-:W-:Y:S02]  /*6a70*/  UIMAD.WIDE.U32 UR6, UR4, UR46, URZ ;  /* 0x0000002e040672a5 */ /* 0x000fe4000f8e00ff */
[----:B------:R-:W-:Y:S02]  /*6a80*/  USEL UR9, UR60, UR5, !UP1 ;  /* 0x000000053c097287 */ /* 0x000fe4000c800000 */
[----:B------:R-:W-:Y:S02]  /*6a90*/  USEL UR8, UR36, UR8, !UP0 ;  /* 0x0000000824087287 */ /* 0x000fe4000c000000 */
[----:B------:R-:W-:Y:S01]  /*6aa0*/  UIMAD.WIDE.U32 UR10, UR9, UR46, URZ ;  /* 0x0000002e090a72a5 */ /* 0x000fe2000f8e00ff */
[----:B------:R-:W-:Y:S01]  /*6ab0*/  UMOV UR6, UR7 ;  /* 0x0000000700067c82 */ /* 0x000fe20008000000 */
[----:B------:R-:W-:Y:S01]  /*6ac0*/  UMOV UR5, UR13 ;  /* 0x0000000d00057c82 */ /* 0x000fe20008000000 */
[----:B------:R-:W-:Y:S02]  /*6ad0*/  @UP2 USHF.R.U32.HI UR4, URZ, UR47, UR6 ;  /* 0x0000002fff042299 */ /* 0x000fe40008011606 */
[----:B------:R-:W-:Y:S02]  /*6ae0*/  USHF.R.U32.HI UR5, URZ, UR57, UR5 ;  /* 0x00000039ff057299 */ /* 0x000fe40008011605 */
[----:B------:R-:W-:Y:S02]  /*6af0*/  UIMAD UR4, UR39, UR4, URZ ;  /* 0x00000004270472a4 */ /* 0x000fe4000f8e02ff */
[----:B------:R-:W-:Y:S02]  /*6b00*/  USEL UR5, UR37, UR5, !UP1 ;  /* 0x0000000525057287 */ /* 0x000fe4000c800000 */
[----:B------:R-:W-:Y:S01]  /*6b10*/  UISETP.GE.AND UP0, UPT, UR8, UR4, UPT ;  /* 0x000000040800728c */ /* 0x000fe2000bf06270 */
[----:B------:R-:W-:Y:S01]  /*6b20*/  UMOV UR6, UR11 ;  /* 0x0000000b00067c82 */ /* 0x000fe20008000000 */
[----:B------:R-:W-:Y:S02]  /*6b30*/  UIMAD.WIDE.U32 UR10, UR8, UR46, URZ ;  /* 0x0000002e080a72a5 */ /* 0x000fe4000f8e00ff */
[----:B------:R-:W-:Y:S04]  /*6b40*/  @UP2 USHF.R.U32.HI UR9, URZ, UR47, UR6 ;  /* 0x0000002fff092299 */ /* 0x000fe80008011606 */
[----:B------:R-:W-:Y:S01]  /*6b50*/  UIMAD UR6, UR39, UR9, URZ ;  /* 0x00000009270672a4 */ /* 0x000fe2000f8e02ff */
[----:B------:R-:W-:Y:S03]  /*6b60*/  UMOV UR4, UR11 ;  /* 0x0000000b00047c82 */ /* 0x000fe60008000000 */
[----:B------:R-:W-:Y:S02]  /*6b70*/  UISETP.GE.OR UP0, UPT, UR5, UR6, UP0 ;  /* 0x000000060500728c */ /* 0x000fe40008706670 */
[----:B------:R-:W-:Y:S02]  /*6b80*/  USHF.R.U32.HI UR4, URZ, UR47, UR4 ;  /* 0x0000002fff047299 */ /* 0x000fe40008011604 */
[----:B------:R-:W-:Y:S02]  /*6b90*/  UIMAD.WIDE.U32 UR6, UR5, UR46, URZ ;  /* 0x0000002e050672a5 */ /* 0x000fe4000f8e00ff */
[----:B------:R-:W-:Y:S02]  /*6ba0*/  USEL UR11, UR8, UR4, !UP2 ;  /* 0x00000004080b7287 */ /* 0x000fe4000d000000 */
[----:B------:R-:W-:Y:S02]  /*6bb0*/  UIADD3 UR6, UPT, UPT, -UR5, URZ, URZ ;  /* 0x000000ff05067290 */ /* 0x000fe4000fffe1ff */
[----:B------:R-:W-:Y:S02]  /*6bc0*/  UIADD3 UR10, UPT, UPT, -UR11, URZ, URZ ;  /* 0x000000ff0b0a7290 */ /* 0x000fe4000fffe1ff */
[----:B------:R-:W-:Y:S02]  /*6bd0*/  UIMAD UR6, UR45, UR6, UR37 ;  /* 0x000000062d0672a4 */ /* 0x000fe4000f8e0225 */
[----:B------:R-:W-:Y:S01]  /*6be0*/  UIMAD UR10, UR39, UR10, UR8 ;  /* 0x0000000a270a72a4 */ /* 0x000fe2000f8e0208 */
[----:B------:R-:W-:Y:S01]  /*6bf0*/  @!UP0 UMOV UR4, UR7 ;  /* 0x0000000700048c82 */ /* 0x000fe20008000000 */
[----:B------:R-:W-:Y:S02]  /*6c00*/  UIADD3 UR7, UPT, UPT, -UR8, URZ, URZ ;  /* 0x000000ff08077290 */ /* 0x000fe4000fffe1ff */
[----:B------:R-:W-:Y:S04]  /*6c10*/  @!UP0 USHF.R.U32.HI UR4, URZ, UR47, UR4 ;  /* 0x0000002fff048299 */ /* 0x000fe80008011604 */
[----:B------:R-:W-:Y:S04]  /*6c20*/  @!UP0 USEL UR4, UR5, UR4, !UP2 ;  /* 0x0000000405048287 */ /* 0x000fe8000d000000 */
[----:B------:R-:W-:Y:S02]  /*6c30*/  @!UP0 UIMAD UR9, UR9, UR10, UR4 ;  /* 0x0000000a090982a4 */ /* 0x000fe4000f8e0204 */
[----:B------:R-:W-:Y:S02]  /*6c40*/  @!UP0 UIADD3 UR10, UPT, UPT, UR11, -UR4, URZ ;  /* 0x800000040b0a8290 */ /* 0x000fe4000fffe0ff */
[----:B------:R-:W-:Y:S02]  /*6c50*/  UIMAD UR4, UR58, UR7, UR36 ;  /* 0x000000073a0472a4 */ /* 0x000fe4000f8e0224 */
[----:B------:R-:W-:Y:S03]  /*6c60*/  @!UP0 UIMAD UR8, UR10, UR39, UR5 ;  /* 0x000000270a0882a4 */ /* 0x000fe6000f8e0205 */
[----:B------:R-:W-:Y:S02]  /*6c70*/  @!UP0 UMOV UR5, UR9 ;  /* 0x0000000900058c82 */ /* 0x000fe40008000000 */
[----:B------:R-:W-:Y:S02]  /*6c80*/  UIMAD UR37, UR5, UR45, UR6 ;  /* 0x0000002d052572a4 */ /* 0x000fe4000f8e0206 */
[----:B------:R-:W-:Y:S11]  /*6c90*/  UIMAD UR36, UR8, UR58, UR4 ;  /* 0x0000003a082472a4 */ /* 0x000ff6000f8e0204 */
[----:B------:R-:W-:Y:S01]  /*6ca0*/  @!UPT UIADD3 URZ, UPT, UPT, URZ, URZ, URZ ;  /* 0x000000fffffff290 */ /* 0x000fe2000fffe0ff */
.L_x_103:
[----:B------:R-:W1:Y:S01]  /*6cb0*/  LDCU UR16, c[0x0][0x388] ;  /* 0x00007100ff1077ac */ /* 0x000e620008000800 */
[----:B------:R-:W-:Y:S02]  /*6cc0*/  R2UR UR6, R3 ;  /* 0x00000000030672ca */ /* 0x000fe400000e0000 */
[----:B------:R-:W-:Y:S01]  /*6cd0*/  IABS R0, R0 ;  /* 0x0000000000007213 */ /* 0x000fe20000000000 */
[----:B------:R-:W-:Y:S01]  /*6ce0*/  UIADD3 UR11, UPT, UPT, UR48, 0x400, URZ ;  /* 0x00000400300b7890 */ /* 0x000fe2000fffe0ff */
[----:B------:R-:W-:Y:S01]  /*6cf0*/  @P0 SHF.R.U32.HI R4, RZ, 0x10, R5 ;  /* 0x00000010ff040819 */ /* 0x000fe20000011605 */
[----:B------:R-:W-:Y:S02]  /*6d00*/  USHF.L.U32 UR42, UR29, 0x6, URZ ;  /* 0x000000061d2a7899 */ /* 0x000fe400080006ff */
[----:B------:R-:W-:Y:S01]  /*6d10*/  IMAD.MOV R0, RZ, RZ, -R0 ;  /* 0x000000ffff007224 */ /* 0x000fe200078e0a00 */
[----:B------:R-:W-:Y:S04]  /*6d20*/  @P0 R2UR UR61, R4 ;  /* 0x00000000043d02ca */ /* 0x000fe800000e0000 */
[----:B------:R-:W-:Y:S01]  /*6d30*/  R2UR UR9, R0 ;  /* 0x00000000000972ca */ /* 0x000fe200000e0000 */
[----:B------:R-:W2:Y:S01]  /*6d40*/  I2F.RP R9, UR6 ;  /* 0x0000000600097d06 */ /* 0x000ea20008209400 */
[----:B-1----:R-:W-:Y:S09]  /*6d50*/  UISETP.NE.AND UP4, UPT, UR16, URZ, UPT ;  /* 0x000000ff1000728c */ /* 0x002ff2000bf85270 */
[----:B--2---:R-:W1:Y:S02]  /*6d60*/  MUFU.RCP R3, R9 ;  /* 0x0000000900037308 */ /* 0x004e640000001000 */
[----:B-1----:R-:W-:Y:S08]  /*6d70*/  VIADD R8, R3, 0xffffffe ;  /* 0x0ffffffe03087836 */ /* 0x002ff00000000000 */
[----:B------:R-:W1:Y:S02]  /*6d80*/  F2I.FTZ.U32.TRUNC.NTZ R3, R8 ;  /* 0x0000000800037305 */ /* 0x000e64000021f000 */
[----:B-1----:R-:W-:Y:S01]  /*6d90*/  R2UR UR5, R3 ;  /* 0x00000000030572ca */ /* 0x002fe200000e0000 */
[----:B------:R-:W-:Y:S05]  /*6da0*/  IMAD.U32 R3, RZ, RZ, UR26 ;  /* 0x0000001aff037e24 */ /* 0x000fea000f8e00ff */
[----:B------:R-:W-:Y:S04]  /*6db0*/  IABS R3, R3 ;  /* 0x0000000300037213 */ /* 0x000fe80000000000 */
[----:B------:R-:W-:Y:S01]  /*6dc0*/  R2UR UR8, R3 ;  /* 0x00000000030872ca */ /* 0x000fe200000e0000 */
[----:B------:R-:W-:Y:S02]  /*6dd0*/  IMAD.U32 R3, RZ, RZ, UR16 ;  /* 0x00000010ff037e24 */ /* 0x000fe4000f8e00ff */
[----:B------:R-:W-:Y:S03]  /*6de0*/  UIADD3 UR4, UPT, UPT, URZ, -UR5, URZ ;  /* 0x80000005ff047290 */ /* 0x000fe6000fffe0ff */
[----:B------:R-:W-:Y:S01]  /*6df0*/  IABS R9, R3 ;  /* 0x0000000300097213 */ /* 0x000fe20000000000 */
[----:B------:R-:W-:Y:S03]  /*6e00*/  UIMAD UR7, UR4, UR6, URZ ;  /* 0x00000006040772a4 */ /* 0x000fe6000f8e02ff */
[----:B------:R-:W-:Y:S01]  /*6e10*/  UMOV UR4, URZ ;  /* 0x000000ff00047c82 */ /* 0x000fe20008000000 */
[----:B------:R-:W1:Y:S01]  /*6e20*/  I2F.RP R0, R9 ;  /* 0x0000000900007306 */ /* 0x000e620000209400 */
[----:B------:R-:W-:Y:S07]  /*6e30*/  UIMAD.WIDE.U32 UR4, UR5, UR7, UR4 ;  /* 0x00000007050472a5 */ /* 0x000fee000f8e0004 */
[----:B------:R-:W-:Y:S02]  /*6e40*/  UMOV UR4, UR5 ;  /* 0x0000000500047c82 */ /* 0x000fe40008000000 */
[----:B------:R-:W-:Y:S01]  /*6e50*/  UIMAD.WIDE.U32 UR4, UR4, UR8, URZ ;  /* 0x00000008040472a5 */ /* 0x000fe2000f8e00ff */
[----:B-1----:R-:W1:Y:S06]  /*6e60*/  MUFU.RCP R0, R0 ;  /* 0x0000000000007308 */ /* 0x002e6c0000001000 */
[----:B------:R-:W-:Y:S02]  /*6e70*/  UMOV UR43, UR5 ;  /* 0x00000005002b7c82 */ /* 0x000fe40008000000 */
[----:B------:R-:W-:Y:S04]  /*6e80*/  UIMAD UR4, UR43, UR9, UR8 ;  /* 0x000000092b0472a4 */ /* 0x000fe8000f8e0208 */
[----:B------:R-:W-:Y:S01]  /*6e90*/  UISETP.GT.U32.AND UP0, UPT, UR6, UR4, UPT ;  /* 0x000000040600728c */ /* 0x000fe2000bf04070 */
[----:B-1----:R-:W-:Y:S10]  /*6ea0*/  IADD3 R10, PT, PT, R0, 0xffffffe, RZ ;  /* 0x0ffffffe000a7810 */ /* 0x002ff40007ffe0ff */
[----:B------:R-:W-:Y:S02]  /*6eb0*/  @!UP0 UIADD3 UR4, UPT, UPT, UR4, -UR6, URZ ;  /* 0x8000000604048290 */ /* 0x000fe4000fffe0ff */
[----:B------:R-:W-:Y:S01]  /*6ec0*/  @!UP0 UIADD3 UR43, UPT, UPT, UR43, 0x1, URZ ;  /* 0x000000012b2b8890 */ /* 0x000fe2000fffe0ff */
[----:B------:R1:W2:Y:S01]  /*6ed0*/  F2I.FTZ.U32.TRUNC.NTZ R11, R10 ;  /* 0x0000000a000b7305 */ /* 0x0002a2000021f000 */
[----:B------:R-:W-:Y:S02]  /*6ee0*/  UISETP.GE.U32.AND UP2, UPT, UR4, UR6, UPT ;  /* 0x000000060400728c */ /* 0x000fe4000bf46070 */
[----:B------:R-:W-:Y:S02]  /*6ef0*/  ULOP3.LUT UR4, UR26, UR51, URZ, 0x3c, !UPT ;  /* 0x000000331a047292 */ /* 0x000fe4000f8e3cff */
[----:B------:R-:W-:Y:S02]  /*6f00*/  UISETP.NE.AND UP0, UPT, UR51, URZ, UPT ;  /* 0x000000ff3300728c */ /* 0x000fe4000bf05270 */
[----:B------:R-:W-:Y:S05]  /*6f10*/  UISETP.GE.AND UP1, UPT, UR4, URZ, UPT ;  /* 0x000000ff0400728c */ /* 0x000fea000bf26270 */
[----:B------:R-:W-:Y:S01]  /*6f20*/  @UP2 UIADD3 UR43, UPT, UPT, UR43, 0x1, URZ ;  /* 0x000000012b2b2890 */ /* 0x000fe2000fffe0ff */
[----:B-1----:R-:W-:Y:S02]  /*6f30*/  HFMA2 R10, -RZ, RZ, 0, 0 ;  /* 0x00000000ff0a7431 */ /* 0x002fe400000001ff */
[--C-:B--2---:R-:W-:Y:S03]  /*6f40*/  IMAD.MOV R8, RZ, RZ, -R11.reuse ;  /* 0x000000ffff087224 */ /* 0x104fe600078e0a0b */
[----:B------:R-:W-:Y:S02]  /*6f50*/  @!UP1 UIADD3 UR43, UPT, UPT, -UR43, URZ, URZ ;  /* 0x000000ff2b2b9290 */ /* 0x000fe4000fffe1ff */
[----:B------:R-:W-:Y:S01]  /*6f60*/  @!UP0 ULOP3.LUT UR43, URZ, UR51, URZ, 0x33, !UPT ;  /* 0x00000033ff2b8292 */ /* 0x000fe2000f8e33ff */
[----:B------:R-:W-:Y:S01]  /*6f70*/  IMAD R3, R8, R9, RZ ;  /* 0x0000000908037224 */ /* 0x000fe200078e02ff */
[----:B------:R-:W-:Y:S02]  /*6f80*/  UISETP.NE.AND UP0, UPT, UR38, 0x1, UPT ;  /* 0x000000012600788c */ /* 0x000fe4000bf05270 */
[----:B------:R-:W-:Y:S01]  /*6f90*/  ULOP3.LUT UR4, UR43, UR16, URZ, 0x3c, !UPT ;  /* 0x000000102b047292 */ /* 0x000fe2000f8e3cff */
[----:B------:R-:W-:Y:S03]  /*6fa0*/  IMAD.HI.U32 R11, R11, R3, R10 ;  /* 0x000000030b0b7227 */ /* 0x000fe600078e000a */
[----:B------:R-:W-:Y:S01]  /*6fb0*/  UISETP.GE.AND UP3, UPT, UR4, URZ, UPT ;  /* 0x000000ff0400728c */ /* 0x000fe2000bf66270 */
[----:B------:R-:W-:Y:S04]  /*6fc0*/  IMAD.U32 R0, RZ, RZ, UR43 ;  /* 0x0000002bff007e24 */ /* 0x000fe8000f8e00ff */
[----:B------:R-:W1:Y:S01]  /*6fd0*/  @!UP0 LDCU.128 UR12, c[0x0][0xb10] ;  /* 0x00016200ff0c87ac */ /* 0x000e620008000c00 */
[----:B------:R-:W-:Y:S05]  /*6fe0*/  IABS R0, R0 ;  /* 0x0000000000007213 */ /* 0x000fea0000000000 */
[----:B------:R-:W-:Y:S01]  /*6ff0*/  IMAD.HI.U32 R11, R11, R0, RZ ;  /* 0x000000000b0b7227 */ /* 0x000fe200078e00ff */
[----:B------:R-:W2:Y:S03]  /*7000*/  @!UP0 LDCU UR5, c[0x0][0xb0c] ;  /* 0x00016180ff0587ac */ /* 0x000ea60008000800 */
[----:B------:R-:W-:Y:S01]  /*7010*/  IMAD.MOV R3, RZ, RZ, -R11 ;  /* 0x000000ffff037224 */ /* 0x000fe200078e0a0b */
[----:B------:R-:W3:Y:S03]  /*7020*/  @!UP0 LDCU UR10, c[0x0][0xb20] ;  /* 0x00016400ff0a87ac */ /* 0x000ee60008000800 */
[C---:B------:R-:W-:Y:S01]  /*7030*/  IMAD R0, R9.reuse, R3, R0 ;  /* 0x0000000309007224 */ /* 0x040fe200078e0200 */
[----:B-1----:R-:W-:Y:S04]  /*7040*/  UIMAD.WIDE.U32 UR6, UR37, UR12, URZ ;  /* 0x0000000c250672a5 */ /* 0x002fe8000f8e00ff */
[----:B------:R-:W-:Y:S01]  /*7050*/  ISETP.GT.U32.AND P1, PT, R9, R0, PT ;  /* 0x000000000900720c */ /* 0x000fe20003f24070 */
[----:B------:R-:W-:Y:S02]  /*7060*/  UIMAD.WIDE.U32 UR8, UR36, UR15, URZ ;  /* 0x0000000f240872a5 */ /* 0x000fe4000f8e00ff */
[----:B------:R-:W-:Y:S01]  /*7070*/  @!UP0 UISETP.NE.AND UP1, UPT, UR14, 0x1, UPT ;  /* 0x000000010e00888c */ /* 0x000fe2000bf25270 */
[----:B------:R-:W-:Y:S01]  /*7080*/  @!UP0 UMOV UR6, UR7 ;  /* 0x0000000700068c82 */ /* 0x000fe20008000000 */
[----:B--2---:R-:W-:Y:S02]  /*7090*/  @!UP0 UISETP.NE.AND UP2, UPT, UR5, 0x1, UPT ;  /* 0x000000010500888c */ /* 0x004fe4000bf45270 */
[----:B------:R-:W-:Y:S01]  /*70a0*/  @!UP0 USHF.R.U32.HI UR6, URZ, UR13, UR6 ;  /* 0x0000000dff068299 */ /* 0x000fe20008011606 */
[----:B------:R-:W-:Y:S02]  /*70b0*/  @!UP0 UMOV UR4, UR9 ;  /* 0x0000000900048c82 */ /* 0x000fe40008000000 */
[----:B---3--:R-:W-:Y:S03]  /*70c0*/  @!UP0 USHF.R.U32.HI UR4, URZ, UR10, UR4 ;  /* 0x0000000aff048299 */ /* 0x008fe60008011604 */
[----:B------:R-:W-:Y:S01]  /*70d0*/  @!P1 IMAD.IADD R0, R0, 0x1, -R9 ;  /* 0x0000000100009824 */ /* 0x000fe200078e0a09 */
[----:B------:R-:W-:Y:S01]  /*70e0*/  @!UP0 USEL UR7, UR37, UR6, !UP2 ;  /* 0x0000000625078287 */ /* 0x000fe2000d000000 */
[----:B------:R-:W-:Y:S01]  /*70f0*/  @!P1 IADD3 R11, PT, PT, R11, 0x1, RZ ;  /* 0x000000010b0b9810 */ /* 0x000fe20007ffe0ff */
[----:B------:R-:W-:Y:S02]  /*7100*/  @!UP0 USEL UR6, UR36, UR4, !UP1 ;  /* 0x0000000424068287 */ /* 0x000fe4000c800000 */
[----:B------:R-:W-:Y:S02]  /*7110*/  ISETP.GE.U32.AND P2, PT, R0, R9, PT ;  /* 0x000000090000720c */ /* 0x000fe40003f46070 */
[----:B------:R-:W-:Y:S02]  /*7120*/  @!UP0 UIADD3 UR4, UPT, UPT, -UR7, UR6, URZ ;  /* 0x0000000607048290 */ /* 0x000fe4000fffe1ff */
[----:B------:R-:W-:Y:S02]  /*7130*/  @!UP0 UIADD3 UR6, UPT, UPT, UR7, -UR6, URZ ;  /* 0x8000000607068290 */ /* 0x000fe4000fffe0ff */
[----:B------:R-:W-:Y:S02]  /*7140*/  @!UP0 UIMAD UR37, UR4, UR5, UR37 ;  /* 0x00000005042582a4 */ /* 0x000fe4000f8e0225 */
[----:B------:R-:W-:Y:S02]  /*7150*/  @!UP0 UIMAD UR36, UR6, UR14, UR36 ;  /* 0x0000000e062482a4 */ /* 0x000fe4000f8e0224 */
[----:B------:R-:W-:Y:S02]  /*7160*/  ULOP3.LUT UP0, URZ, UR11, 0x1b0, URZ, 0xc0, !UPT ;  /* 0x000001b00bff7892 */ /* 0x000fe4000f80c0ff */
[----:B------:R-:W-:Y:S01]  /*7170*/  UIADD3 UR4, UPT, UPT, -UR43, URZ, URZ ;  /* 0x000000ff2b047290 */ /* 0x000fe2000fffe1ff */
[----:B------:R-:W-:Y:S03]  /*7180*/  @P2 VIADD R11, R11, 0x1 ;  /* 0x000000010b0b2836 */ /* 0x000fe60000000000 */
[----:B------:R-:W-:Y:S02]  /*7190*/  UIMAD UR5, UR51, UR4, UR26 ;  /* 0x00000004330572a4 */ /* 0x000fe4000f8e021a */
[----:B------:R-:W-:Y:S02]  /*71a0*/  R2UR UR44, R11 ;  /* 0x000000000b2c72ca */ /* 0x000fe400000e0000 */
[----:B------:R-:W-:Y:S11]  /*71b0*/  USHF.L.U32 UR49, UR5, 0x7, URZ ;  /* 0x0000000705317899 */ /* 0x000ff600080006ff */
[----:B------:R-:W-:Y:S02]  /*71c0*/  @!UP3 UIADD3 UR44, UPT, UPT, -UR44, URZ, URZ ;  /* 0x000000ff2c2cb290 */ /* 0x000fe4000fffe1ff */
[----:B------:R-:W-:Y:S04]  /*71d0*/  @!UP4 ULOP3.LUT UR44, URZ, UR16, URZ, 0x33, !UPT ;  /* 0x00000010ff2cc292 */ /* 0x000fe8000f8e33ff */
[----:B------:R-:W-:Y:S04]  /*71e0*/  UIADD3 UR4, UPT, UPT, -UR44, URZ, URZ ;  /* 0x000000ff2c047290 */ /* 0x000fe8000fffe1ff */
[----:B------:R-:W-:Y:S01]  /*71f0*/  UIMAD UR43, UR16, UR4, UR43 ;  /* 0x00000004102b72a4 */ /* 0x000fe2000f8e022b */
[----:B------:R-:W-:Y:S11]  /*7200*/  BRA.U !UP0, `(.L_x_104) ;  /* 0x0000000108407547 */ /* 0x000ff6000b800000 */
[----:B------:R-:W1:Y:S01]  /*7210*/  LDCU.64 UR8, c[0x4][0x80] ;  /* 0x01001000ff0877ac */ /* 0x000e620008000a00 */
[----:B------:R-:W-:Y:S01]  /*7220*/  MOV R15, 0x0 ;  /* 0x00000000000f7802 */ /* 0x000fe20000000f00 */
[----:B------:R-:W-:Y:S01]  /*7230*/  IMAD.MOV.U32 R8, RZ, RZ, 0x70 ;  /* 0x00000070ff087424 */ /* 0x000fe200078e00ff */
[----:B------:R-:W-:Y:S01]  /*7240*/  MOV R12, 0x1 ;  /* 0x00000001000c7802 */ /* 0x000fe20000000f00 */
[----:B------:R-:W-:Y:S01]  /*7250*/  IMAD.MOV.U32 R13, RZ, RZ, RZ ;  /* 0x000000ffff0d7224 */ /* 0x000fe200078e00ff */
[----:B------:R-:W2:Y:S02]  /*7260*/  LDCU.64 UR6, c[0x4][0x88] ;  /* 0x01001100ff0677ac */ /* 0x000ea40008000a00 */
[----:B------:R-:W3:Y:S01]  /*7270*/  LDC.64 R14, c[0x4][R15] ;  /* 0x010000000f0e7b82 */ /* 0x000ee20000000a00 */
[----:B------:R-:W4:Y:S01]  /*7280*/  LDCU.64 UR4, c[0x4][0x8] ;  /* 0x01000100ff0477ac */ /* 0x000f220008000a00 */
[----:B-1----:R-:W-:Y:S01]  /*7290*/  MOV R5, UR9 ;  /* 0x0000000900057c02 */ /* 0x002fe20008000f00 */
[----:B------:R-:W-:Y:S01]  /*72a0*/  IMAD.U32 R4, RZ, RZ, UR8 ;  /* 0x00000008ff047e24 */ /* 0x000fe2000f8e00ff */
[----:B--2---:R-:W-:Y:S01]  /*72b0*/  MOV R7, UR7 ;  /* 0x0000000700077c02 */ /* 0x004fe20008000f00 */
[----:B------:R-:W-:Y:S01]  /*72c0*/  IMAD.U32 R6, RZ, RZ, UR6 ;  /* 0x00000006ff067e24 */ /* 0x000fe2000f8e00ff */
[----:B----4-:R-:W-:Y:S01]  /*72d0*/  MOV R11, UR5 ;  /* 0x00000005000b7c02 */ /* 0x010fe20008000f00 */
[----:B------:R-:W-:Y:S02]  /*72e0*/  IMAD.U32 R10, RZ, RZ, UR4 ;  /* 0x00000004ff0a7e24 */ /* 0x000fe4000f8e00ff */
[----:B------:R-:W-:Y:S07]  /*72f0*/  LEPC R20, `(.L_x_104) ;  /* 0x000000001014794e */ /* 0x000fee0000000000 */
[----:B---3-5:R-:W-:Y:S05]  /*7300*/  CALL.ABS.NOINC R14 ;  /* 0x000000000e007343 */ /* 0x028fea0003c00000 */
.L_x_104:
[----:B------:R-:W-:Y:S01]  /*7310*/  LOP3.LUT P0, RZ, R99, 0x1b0, RZ, 0xc0, !PT ;  /* 0x000001b063ff7812 */ /* 0x000fe2000780c0ff */
[----:B------:R-:W-:Y:S11]  /*7320*/  BSSY.RECONVERGENT B6, `(.L_x_105) ;  /* 0x0000013000067945 */ /* 0x000ff60003800200 */
[----:B------:R-:W-:Y:S01]  /*7330*/  @!UPT UIADD3 URZ, UPT, UPT, URZ, URZ, URZ ;  /* 0x000000fffffff290 */ /* 0x000fe2000fffe0ff */
[----:B------:R-:W-:Y:S05]  /*7340*/  @!P0 BRA `(.L_x_106) ;  /* 0x0000000000408947 */ /* 0x000fea0003800000 */
[----:B------:R-:W1:Y:S01]  /*7350*/  LDCU.64 UR8, c[0x4][0x80] ;  /* 0x01001000ff0877ac */ /* 0x000e620008000a00 */
[----:B------:R-:W-:Y:S01]  /*7360*/  MOV R15, 0x0 ;  /* 0x00000000000f7802 */ /* 0x000fe20000000f00 */
[----:B------:R-:W-:Y:S02]  /*7370*/  HFMA2 R12, -RZ, RZ, 0, 5.9604644775390625e-08 ;  /* 0x00000001ff0c7431 */ /* 0x000fe400000001ff */
[----:B------:R-:W-:Y:S02]  /*7380*/  IMAD.MOV.U32 R8, RZ, RZ, 0x70 ;  /* 0x00000070ff087424 */ /* 0x000fe400078e00ff */
[----:B------:R-:W-:Y:S01]  /*7390*/  IMAD.MOV.U32 R13, RZ, RZ, RZ ;  /* 0x000000ffff0d7224 */ /* 0x000fe200078e00ff */
[----:B------:R-:W2:Y:S01]  /*73a0*/  LDCU.64 UR6, c[0x4][0x88] ;  /* 0x01001100ff0677ac */ /* 0x000ea20008000a00 */
        /* <DEDUP_REMOVED lines=10> */
.L_x_106:
[----:B------:R-:W-:Y:S05]  /*7450*/  BSYNC.RECONVERGENT B6 ;  /* 0x0000000000067941 */ /* 0x000fea0003800200 */
.L_x_105:
[----:B------:R-:W-:Y:S01]  /*7460*/  R2UR UR4, R97 ;  /* 0x00000000610472ca */ /* 0x000fe200000e0000 */
[----:B------:R-:W-:Y:S01]  /*7470*/  UISETP.NE.U32.AND UP0, UPT, UR62, URZ, UPT ;  /* 0x000000ff3e00728c */ /* 0x000fe2000bf05070 */
[----:B------:R-:W-:Y:S02]  /*7480*/  ISETP.NE.U32.AND P4, PT, R84, RZ, PT ;  /* 0x000000ff5400720c */ /* 0x000fe40003f85070 */
[----:B------:R-:W-:Y:S01]  /*7490*/  ISETP.NE.U32.AND P2, PT, RZ, UR54, PT ;  /* 0x00000036ff007c0c */ /* 0x000fe2000bf45070 */
[----:B------:R-:W-:Y:S01]  /*74a0*/  UISETP.NE.AND.EX UP1, UPT, UR63, URZ, UPT, UP0 ;  /* 0x000000ff3f00728c */ /* 0x000fe2000bf25300 */
[----:B------:R-:W-:Y:S01]  /*74b0*/  ISETP.NE.AND.EX P4, PT, R85, RZ, PT, P4 ;  /* 0x000000ff5500720c */ /* 0x000fe20003f85340 */
[----:B------:R-:W-:Y:S01]  /*74c0*/  UPLOP3.LUT UP0, UPT, UPT, UPT, UPT, 0x40, 0x4 ;  /* 0x000000000004789c */ /* 0x000fe20003f0e870 */
[----:B------:R-:W-:Y:S05]  /*74d0*/  ISETP.NE.AND.EX P2, PT, RZ, UR55, PT, P2 ;  /* 0x00000037ff007c0c */ /* 0x000fea000bf45320 */
[----:B------:R-:W-:Y:S06]  /*74e0*/  UISETP.NE.AND UP2, UPT, UR4, URZ, UPT ;  /* 0x000000ff0400728c */ /* 0x000fec000bf45270 */
[----:B------:R-:W-:Y:S05]  /*74f0*/  PLOP3.LUT P1, PT, PT, PT, UP2, 0x80, 0x8 ;  /* 0x000000000008781c */ /* 0x000fea0003f2f028 */
[----:B------:R-:W-:Y:S06]  /*7500*/  @UP2 UPLOP3.LUT UP0, UPT, UPT, UPT, UP1, 0x80, 0x8 ;  /* 0x000000000008289c */ /* 0x000fec0003f0f010 */
[----:B------:R-:W-:Y:S01]  /*7510*/  PLOP3.LUT P0, PT, PT, PT, UP0, 0x80, 0x8 ;  /* 0x000000000008781c */ /* 0x000fe20003f0f008 */
[----:B------:R-:W-:Y:S01]  /*7520*/  @!UPT UIADD3 URZ, UPT, UPT, URZ, URZ, URZ ;  /* 0x000000fffffff290 */ /* 0x000fe2000fffe0ff */
[----:B------:R-:W-:Y:S11]  /*7530*/  BRA.U !UP1, `(.L_x_107) ;  /* 0x00000001093c7547 */ /* 0x000ff6000b800000 */
[----:B------:R-:W-:Y:S01]  /*7540*/  UISETP.NE.U32.AND UP0, UPT, UR54, URZ, UPT ;  /* 0x000000ff3600728c */ /* 0x000fe2000bf05070 */
[----:B------:R-:W-:Y:S01]  /*7550*/  HFMA2 R0, -RZ, RZ, 0, 5.9604644775390625e-08 ;  /* 0x00000001ff007431 */ /* 0x000fe200000001ff */
[----:B------:R-:W1:Y:S01]  /*7560*/  LDCU.64 UR8, c[0x0][0x358] ;  /* 0x00006b00ff0877ac */ /* 0x000e620008000a00 */
[----:B------:R-:W-:Y:S01]  /*7570*/  IMAD.MOV.U32 R94, RZ, RZ, 0x1 ;  /* 0x00000001ff5e7424 */ /* 0x000fe200078e00ff */
[----:B------:R-:W-:Y:S06]  /*7580*/  UISETP.NE.AND.EX UP0, UPT, UR55, URZ, UPT, UP0 ;  /* 0x000000ff3700728c */ /* 0x000fec000bf05300 */
        /* <DEDUP_REMOVED lines=9> */
[----:B-12---:R-:W-:Y:S02]  /*7620*/  @!P3 IMAD.U32 R41, RZ, RZ, UR4 ;  /* 0x00000004ff29be24 */ /* 0x006fe4000f8e00ff */
.L_x_107:
[----:B------:R-:W-:Y:S05]  /*7630*/  @!P4 BRA `(.L_x_108) ;  /* 0x000000000024c947 */ /* 0x000fea0003800000 */
[----:B------:R-:W-:Y:S01]  /*7640*/  ISETP.NE.U32.AND P3, PT, R74, RZ, PT ;  /* 0x000000ff4a00720c */ /* 0x000fe20003f65070 */
[----:B------:R-:W1:Y:S03]  /*7650*/  LDCU.64 UR4, c[0x0][0x358] ;  /* 0x00006b00ff0477ac */ /* 0x000e660008000a00 */
[----:B------:R-:W-:Y:S11]  /*7660*/  ISETP.NE.AND.EX P3, PT, R75, RZ, PT, P3 ;  /* 0x000000ff4b00720c */ /* 0x000ff60003f65330 */
[----:B------:R-:W-:Y:S02]  /*7670*/  @!UPT UIADD3 URZ, UPT, UPT, URZ, URZ, URZ ;  /* 0x000000fffffff290 */ /* 0x000fe4000fffe0ff */
[----:B------:R-:W2:Y:S01]  /*7680*/  @P3 LDC.64 R4, c[0x0][0x8a8] ;  /* 0x00022a00ff043b82 */ /* 0x000ea20000000a00 */
[----:B------:R-:W-:Y:S04]  /*7690*/  @P3 IMAD R0, R84, UR50, RZ ;  /* 0x0000003254003c24 */ /* 0x000fe8000f8e02ff */
[----:B--2---:R-:W-:Y:S05]  /*76a0*/  @P3 IMAD.WIDE R4, R0, 0x4, R4 ;  /* 0x0000000400043825 */ /* 0x004fea00078e0204 */
[----:B-1---5:R1:W5:Y:S02]  /*76b0*/  @P3 LDG.E R38, desc[UR4][R4.64] ;  /* 0x0000000404263981 */ /* 0x022364000c1e1900 */
[----:B-1----:R-:W2:Y:S02]  /*76c0*/  @!P3 LDC R38, c[0x0][0x8a0] ;  /* 0x00022800ff26bb82 */ /* 0x002ea40000000800 */
.L_x_108:
[----:B-----5:R-:W-:Y:S01]  /*76d0*/  FSETP.NEU.AND P4, PT, R41, RZ, PT ;  /* 0x000000ff2900720b */ /* 0x020fe20003f8d000 */
[----:B------:R-:W-:Y:S01]  /*76e0*/  BSSY B1, `(.L_x_109) ;  /* 0x000003c000017945 */ /* 0x000fe20003800000 */
[----:B------:R-:W-:Y:S01]  /*76f0*/  SEL R6, RZ, 0xffffffff, P2 ;  /* 0xffffffffff067807 */ /* 0x000fe20001000000 */
[----:B------:R-:W-:Y:S01]  /*7700*/  IMAD.MOV.U32 R106, RZ, RZ, 0x1 ;  /* 0x00000001ff6a7424 */ /* 0x000fe200078e00ff */
[----:B------:R-:W-:Y:S01]  /*7710*/  LOP3.LUT P3, RZ, R94, 0xff, RZ, 0xc0, !PT ;  /* 0x000000ff5eff7812 */ /* 0x000fe2000786c0ff */
[----:B------:R-:W-:Y:S01]  /*7720*/  IMAD.IADD R39, R37, 0x1, R2 ;  /* 0x0000000125277824 */ /* 0x000fe200078e0202 */
[----:B------:R-:W-:Y:S02]  /*7730*/  @P1 SEL R3, RZ, 0xffffffff, P4 ;  /* 0xffffffffff031807 */ /* 0x000fe40002000000 */
[----:B------:R-:W-:Y:S02]  /*7740*/  CS2R R82, SRZ ;  /* 0x0000000000527805 */ /* 0x000fe4000001ff00 */
[----:B------:R-:W-:Y:S02]  /*7750*/  LEA R0, R88, UR48, 0x3 ;  /* 0x0000003058007c11 */ /* 0x000fe4000f8e18ff */
[----:B------:R-:W-:Y:S02]  /*7760*/  CS2R R80, SRZ ;  /* 0x0000000000507805 */ /* 0x000fe4000001ff00 */
[----:B------:R-:W-:Y:S02]  /*7770*/  @P0 SEL R3, R6, R3, !P3 ;  /* 0x0000000306030207 */ /* 0x000fe40005800000 */
[----:B------:R-:W-:Y:S02]  /*7780*/  CS2R R78, SRZ ;  /* 0x00000000004e7805 */ /* 0x000fe4000001ff00 */
[----:B------:R-:W-:Y:S02]  /*7790*/  LEA R105, R36, UR48, 0x3 ;  /* 0x0000003024697c11 */ /* 0x000fe4000f8e18ff */
[----:B------:R-:W-:Y:S02]  /*77a0*/  CS2R R76, SRZ ;  /* 0x00000000004c7805 */ /* 0x000fe4000001ff00 */
[----:B------:R-:W-:Y:S02]  /*77b0*/  @P1 LOP3.LUT R3, R3, 0x1, RZ, 0xc0, !PT ;  /* 0x0000000103031812 */ /* 0x000fe400078ec0ff */
[----:B------:R-:W-:Y:S02]  /*77c0*/  SHF.L.U32 R4, R90, 0x1f, RZ ;  /* 0x0000001f5a047819 */ /* 0x000fe400000006ff */
[----:B------:R-:W-:Y:S02]  /*77d0*/  ISETP.NE.U32.OR P6, PT, R3, 0x1, !P1 ;  /* 0x000000010300780c */ /* 0x000fe40004fc5470 */
[----:B------:R-:W-:Y:S02]  /*77e0*/  PLOP3.LUT P2, PT, PT, PT, UP1, 0x80, 0x8 ;  /* 0x000000000008781c */ /* 0x000fe40003f4f018 */
[----:B------:R-:W-:Y:S02]  /*77f0*/  SEL R3, RZ, 0xffffffff, P4 ;  /* 0xffffffffff037807 */ /* 0x000fe40002000000 */
[----:B------:R-:W-:Y:S07]  /*7800*/  P2R R100, PR, RZ, 0x40 ;  /* 0x00000040ff647803 */ /* 0x000fee0000000000 */
[----:B------:R-:W-:Y:S02]  /*7810*/  @P6 SHF.L.U32 R5, R87, 0x1f, RZ ;  /* 0x0000001f57056819 */ /* 0x000fe400000006ff */
[----:B------:R-:W-:Y:S02]  /*7820*/  @P2 SEL R3, R6, R3, !P3 ;  /* 0x0000000306032207 */ /* 0x000fe40005800000 */
[----:B------:R-:W1:Y:S02]  /*7830*/  @P6 SYNCS.PHASECHK.TRANS64.TRYWAIT P1, [R0+URZ+0x220], R5 ;  /* 0x00022005000065a7 */ /* 0x000e6400080211ff */
[----:B------:R-:W-:Y:S04]  /*7840*/  LOP3.LUT R3, R3, 0x1, RZ, 0xc0, !PT ;  /* 0x0000000103037812 */ /* 0x000fe800078ec0ff */
[----:B------:R-:W-:Y:S04]  /*7850*/  ISETP.NE.U32.AND P5, PT, R3, 0x1, PT ;  /* 0x000000010300780c */ /* 0x000fe80003fa5070 */
[----:B------:R-:W-:Y:S01]  /*7860*/  P2R R107, PR, RZ, 0x20 ;  /* 0x00000020ff6b7803 */ /* 0x000fe20000000000 */
[----:B------:R3:W4:Y:S01]  /*7870*/  SYNCS.PHASECHK.TRANS64.TRYWAIT P0, [R105+URZ+0x260], R4 ;  /* 0x00026004690075a7 */ /* 0x00072200080011ff */
[----:B-1----:R-:W-:Y:S01]  /*7880*/  @P6 SEL R106, RZ, 0x1, !P1 ;  /* 0x00000001ff6a6807 */ /* 0x002fe20004800000 */
[----:B---3--:R-:W-:Y:S06]  /*7890*/  @!P6 BRA `(.L_x_110) ;  /* 0x000000000080e947 */ /* 0x008fec0003800000 */
[----:B------:R-:W-:Y:S01]  /*78a0*/  @P5 IMAD R6, R88, 0x1000, R91 ;  /* 0x0000100058065824 */ /* 0x000fe200078e025b */
[----:B------:R-:W1:Y:S01]  /*78b0*/  S2R R2, SR_CgaCtaId ;  /* 0x0000000000027919 */ /* 0x000e620000008800 */
[----:B------:R-:W-:Y:S01]  /*78c0*/  ISETP.NE.AND P1, PT, R106, RZ, PT ;  /* 0x000000ff6a00720c */ /* 0x000fe20003f25270 */
[----:B------:R-:W-:Y:S01]  /*78d0*/  BSSY B0, `(.L_x_111) ;  /* 0x000000b000007945 */ /* 0x000fe20003800000 */
[----:B------:R-:W-:Y:S01]  /*78e0*/  @P5 VIADD R5, R6, UR48 ;  /* 0x0000003006055c36 */ /* 0x000fe20008000000 */
[----:B------:R-:W-:Y:S02]  /*78f0*/  CS2R R78, SRZ ;  /* 0x00000000004e7805 */ /* 0x000fe4000001ff00 */
[----:B------:R-:W-:Y:S02]  /*7900*/  CS2R R76, SRZ ;  /* 0x00000000004c7805 */ /* 0x000fe4000001ff00 */
[----:B------:R-:W-:Y:S01]  /*7910*/  CS2R R82, SRZ ;  /* 0x0000000000527805 */ /* 0x000fe2000001ff00 */
[----:B------:R-:W-:Y:S01]  /*7920*/  @P5 IMAD R5, R92, -0x10, R5 ;  /* 0xfffffff05c055824 */ /* 0x000fe200078e0205 */
[----:B------:R-:W-:Y:S04]  /*7930*/  CS2R R80, SRZ ;  /* 0x0000000000507805 */ /* 0x000fe8000001ff00 */
[----:B------:R-:W-:Y:S05]  /*7940*/  @P1 BRA `(.L_x_112) ;  /* 0x00000000000c1947 */ /* 0x000fea0003800000 */
[----:B------:R-:W-:Y:S04]  /*7950*/  SHF.L.U32 R3, R87, 0x1f, RZ ;  /* 0x0000001f57037819 */ /* 0x000fe800000006ff */
[----:B------:R-:W3:Y:S02]  /*7960*/  SYNCS.PHASECHK.TRANS64.TRYWAIT P1, [R0+URZ+0x220], R3 ;  /* 0x00022003000075a7 */ /* 0x000ee400080211ff */
[----:B---3--:R-:W-:Y:S05]  /*7970*/  @!P1 BRA `(.L_x_113) ;  /* 0x0000002c00649947 */ /* 0x008fea0003800000 */
.L_x_112:
[----:B------:R-:W-:Y:S05]  /*7980*/  BSYNC B0 ;  /* 0x0000000000007941 */ /* 0x000fea0003800000 */
.L_x_111:
[----:B------:R-:W-:Y:S01]  /*7990*/  ISETP.NE.AND P1, PT, R107, RZ, PT ;  /* 0x000000ff6b00720c */ /* 0x000fe20003f25270 */
[----:B---3--:R-:W-:Y:S02]  /*79a0*/  VIADD R3, R0, 0x230 ;  /* 0x0000023000037836 */ /* 0x008fe40000000000 */
[----:B------:R-:W-:Y:S03]  /*79b0*/  VIADD R88, R88, 0x1 ;  /* 0x0000000158587836 */ /* 0x000fe60000000000 */
[----:B-1----:R-:W-:Y:S07]  /*79c0*/  PRMT R2, R2, 0x654, R3 ;  /* 0x0000065402027816 */ /* 0x002fee0000000003 */
[----:B------:R1:W3:Y:S04]  /*79d0*/  @P1 LDS.128 R76, [R6+UR48+0x400] ;  /* 0x00040030064c1984 */ /* 0x0002e80008000c00 */
[----:B------:R1:W1:Y:S01]  /*79e0*/  @P1 LDS.128 R80, [R5+0x410] ;  /* 0x0004100005501984 */ /* 0x0002620000000c00 */
[C---:B------:R-:W-:Y:S01]  /*79f0*/  ISETP.NE.AND P1, PT, R88.reuse, 0x2, PT ;  /* 0x000000025800780c */ /* 0x040fe20003f25270 */
[----:B------:R-:W-:Y:S01]  /*7a00*/  @!PT LDS RZ, [RZ] ;  /* 0x00000000fffff984 */ /* 0x000fe20000000800 */
[----:B------:R-:W-:Y:S01]  /*7a10*/  @!PT LDS RZ, [RZ] ;  /* 0x00000000fffff984 */ /* 0x000fe20000000800 */
[----:B------:R-:W-:Y:S01]  /*7a20*/  @!PT LDS RZ, [RZ] ;  /* 0x00000000fffff984 */ /* 0x000fe20000000800 */
[----:B------:R-:W-:Y:S01]  /*7a30*/  @!PT LDS RZ, [RZ] ;  /* 0x00000000fffff984 */ /* 0x000fe20000000800 */
[----:B------:R5:W-:Y:S06]  /*7a40*/  MEMBAR.ALL.CTA ;  /* 0x0000000000007992 */ /* 0x000bec0000008000 */
[----:B-----5:R-:W5:Y:S01]  /*7a50*/  FENCE.VIEW.ASYNC.S ;  /* 0x00000000000073c6 */ /* 0x020f620000000000 */
[----:B------:R-:W-:Y:S02]  /*7a60*/  SEL R0, RZ, 0x1, P1 ;  /* 0x00000001ff007807 */ /* 0x000fe40000800000 */
[----:B------:R-:W-:Y:S02]  /*7a70*/  SEL R88, R88, RZ, P1 ;  /* 0x000000ff58587207 */ /* 0x000fe40000800000 */
[----:B------:R-:W-:Y:S01]  /*7a80*/  LOP3.LUT R87, R87, R0, RZ, 0x3c, !PT ;  /* 0x0000000057577212 */ /* 0x000fe200078e3cff */
[----:B-----5:R1:W-:Y:S06]  /*7a90*/  SYNCS.ARRIVE.TRANS64.RED.A1T0 RZ, [R2+URZ], RZ ;  /* 0x000000ff02ff79a7 */ /* 0x0203ec00081004ff */
.L_x_110:
[----:B------:R-:W-:Y:S05]  /*7aa0*/  BSYNC B1 ;  /* 0x0000000000017941 */ /* 0x000fea0003800000 */
.L_x_109:
[----:B------:R-:W-:Y:S04]  /*7ab0*/  SHF.R.U32.HI R0, RZ, 0x15, R39 ;  /* 0x00000015ff007819 */ /* 0x000fe80000011627 */
[----:B------:R-:W-:Y:S01]  /*7ac0*/  LOP3.LUT P1, RZ, R0, 0x3, R95, 0x48, !PT ;  /* 0x0000000300ff7812 */ /* 0x000fe2000782485f */
[----:B------:R-:W-:Y:S01]  /*7ad0*/  @!UPT UIADD3 URZ, UPT, UPT, URZ, URZ, URZ ;  /* 0x000000fffffff290 */ /* 0x000fe2000fffe0ff */
[----:B----4-:R-:W-:Y:S11]  /*7ae0*/  @P0 BRA `(.L_x_114) ;  /* 0x0000000000080947 */ /* 0x010ff60003800000 */
[----:B------:R-:W4:Y:S02]  /*7af0*/  SYNCS.PHASECHK.TRANS64.TRYWAIT P0, [R105+URZ+0x260], R4 ;  /* 0x00026004690075a7 */ /* 0x000f2400080011ff */
[----:B----4-:R-:W-:Y:S05]  /*7b00*/  @!P0 BRA `(.L_x_115) ;  /* 0x0000002c00148947 */ /* 0x010fea0003800000 */
.L_x_114:
[----:B------:R-:W-:Y:S04]  /*7b10*/  BSSY.RECONVERGENT B6, `(.L_x_116) ;  /* 0x0000012000067945 */ /* 0x000fe80003800200 */
[----:B------:R-:W-:Y:S05]  /*7b20*/  @!P1 BRA `(.L_x_117) ;  /* 0x0000000000409947 */ /* 0x000fea0003800000 */
[----:B------:R-:W5:Y:S01]  /*7b30*/  LDCU.64 UR8, c[0x4][0x70] ;  /* 0x01000e00ff0877ac */ /* 0x000f620008000a00 */
[----:B------:R-:W-:Y:S01]  /*7b40*/  MOV R3, 0x0 ;  /* 0x0000000000037802 */ /* 0x000fe20000000f00 */
[----:B------:R-:W-:Y:S02]  /*7b50*/  HFMA2 R12, -RZ, RZ, 0, 5.9604644775390625e-08 ;  /* 0x00000001ff0c7431 */ /* 0x000fe400000001ff */
[----:B------:R-:W-:Y:S02]  /*7b60*/  IMAD.MOV.U32 R8, RZ, RZ, 0x192 ;  /* 0x00000192ff087424 */ /* 0x000fe400078e00ff */
[----:B------:R-:W-:Y:S01]  /*7b70*/  IMAD.MOV.U32 R13, RZ, RZ, RZ ;  /* 0x000000ffff0d7224 */ /* 0x000fe200078e00ff */
[----:B------:R-:W2:Y:S01]  /*7b80*/  LDCU.64 UR6, c[0x4][0x78] ;  /* 0x01000f00ff0677ac */ /* 0x000ea20008000a00 */
[----:B-1----:R-:W1:Y:S01]  /*7b90*/  LDC.64 R2, c[0x4][R3] ;  /* 0x0100000003027b82 */ /* 0x002e620000000a00 */
[----:B------:R-:W3:Y:S01]  /*7ba0*/  LDCU.64 UR4, c[0x4][0x10] ;  /* 0x01000200ff0477ac */ /* 0x000ee20008000a00 */
[----:B-----5:R-:W-:Y:S01]  /*7bb0*/  MOV R5, UR9 ;  /* 0x0000000900057c02 */ /* 0x020fe20008000f00 */
[----:B----4-:R-:W-:Y:S01]  /*7bc0*/  IMAD.U32 R4, RZ, RZ, UR8 ;  /* 0x00000008ff047e24 */ /* 0x010fe2000f8e00ff */
[----:B--2---:R-:W-:Y:S01]  /*7bd0*/  MOV R7, UR7 ;  /* 0x0000000700077c02 */ /* 0x004fe20008000f00 */
[----:B------:R-:W-:Y:S01]  /*7be0*/  IMAD.U32 R6, RZ, RZ, UR6 ;  /* 0x00000006ff067e24 */ /* 0x000fe2000f8e00ff */
[----:B---3--:R-:W-:Y:S01]  /*7bf0*/  MOV R11, UR5 ;  /* 0x00000005000b7c02 */ /* 0x008fe20008000f00 */
[----:B------:R-:W-:Y:S02]  /*7c00*/  IMAD.U32 R10, RZ, RZ, UR4 ;  /* 0x00000004ff0a7e24 */ /* 0x000fe4000f8e00ff */
[----:B------:R-:W-:Y:S07]  /*7c10*/  LEPC R20, `(.L_x_117) ;  /* 0x000000001014794e */ /* 0x000fee0000000000 */
[----:B-1----:R-:W-:Y:S05]  /*7c20*/  CALL.ABS.NOINC R2 ;  /* 0x0000000002007343 */ /* 0x002fea0003c00000 */
.L_x_117:
[----:B------:R-:W-:Y:S05]  /*7c30*/  BSYNC.RECONVERGENT B6 ;  /* 0x0000000000067941 */ /* 0x000fea0003800200 */
.L_x_116:
[-C--:B---3--:R-:W-:Y:S01]  /*7c40*/  F2FP.F16.E4M3.UNPACK_B R42, R76.reuse ;  /* 0x0000004cff2a723e */ /* 0x088fe200020006ff */
[----:B------:R-:W-:Y:S05]  /*7c50*/  WARPSYNC.ALL ;  /* 0x0000000000007948 */ /* 0x000fea0003800000 */
[----:B------:R-:W-:Y:S01]  /*7c60*/  R2UR UR4, R39 ;  /* 0x00000000270472ca */ /* 0x000fe200000e0000 */
[--C-:B------:R-:W-:Y:S01]  /*7c70*/  HADD2.F32 R40, -RZ, R42.reuse.H0_H0 ;  /* 0x2000002aff287230 */ /* 0x100fe20000004100 */
[----:B------:R-:W-:Y:S01]  /*7c80*/  F2FP.F16.E4M3.UNPACK_B R44, R76.H1 ;  /* 0x0000004cff2c723e */ /* 0x000fe200030006ff */
[----:B------:R-:W-:Y:S01]  /*7c90*/  HADD2.F32 R43, -RZ, R42.H1_H1 ;  /* 0x3000002aff2b7230 */ /* 0x000fe20000004100 */
[-C--:B------:R-:W-:Y:S01]  /*7ca0*/  F2FP.F16.E4M3.UNPACK_B R46, R77.reuse ;  /* 0x0000004dff2e723e */ /* 0x080fe200020006ff */
[----:B------:R-:W-:Y:S01]  /*7cb0*/  BSSY.RECONVERGENT B0, `(.L_x_118) ;  /* 0x0000099000007945 */ /* 0x000fe20003800200 */
[----:B------:R-:W-:Y:S01]  /*7cc0*/  F2FP.F16.E4M3.UNPACK_B R48, R77.H1 ;  /* 0x0000004dff30723e */ /* 0x000fe200030006ff */
[--C-:B------:R-:W-:Y:S01]  /*7cd0*/  HADD2.F32 R42, -RZ, R44.reuse.H0_H0 ;  /* 0x2000002cff2a7230 */ /* 0x100fe20000004100 */
[-C--:B------:R-:W-:Y:S01]  /*7ce0*/  F2FP.F16.E4M3.UNPACK_B R50, R78.reuse ;  /* 0x0000004eff32723e */ /* 0x080fe200020006ff */
[----:B------:R-:W-:Y:S01]  /*7cf0*/  HADD2.F32 R44, -RZ, R44.H1_H1 ;  /* 0x3000002cff2c7230 */ /* 0x000fe20000004100 */
[----:B------:R-:W-:Y:S01]  /*7d00*/  F2FP.F16.E4M3.UNPACK_B R52, R78.H1 ;  /* 0x0000004eff34723e */ /* 0x000fe200030006ff */
[--C-:B------:R-:W-:Y:S01]  /*7d10*/  HADD2.F32 R45, -RZ, R46.reuse.H0_H0 ;  /* 0x2000002eff2d7230 */ /* 0x100fe20000004100 */
[----:B------:R-:W-:Y:S01]  /*7d20*/  F2FP.F16.E4M3.UNPACK_B R54, R79 ;  /* 0x0000004fff36723e */ /* 0x000fe200020006ff */
[----:B-1--4-:R-:W-:Y:S01]  /*7d30*/  LDTM.16dp32bit_t0_t15.x32 R4, tmem[UR4] ;  /* 0x00000004000479ee */ /* 0x012fe20008a80000 */
[----:B------:R-:W2:Y:S01]  /*7d40*/  LDTM.16dp32bit_t16_t31.x32 R4, tmem[UR4+0x20] ;  /* 0x00002004000479ee */ /* 0x000ea20008aa0000 */
[----:B------:R-:W-:Y:S01]  /*7d50*/  ISETP.NE.AND P6, PT, R100, RZ, PT ;  /* 0x000000ff6400720c */ /* 0x000fe20003fc5270 */
[----:B------:R-:W-:Y:S01]  /*7d60*/  HADD2.F32 R46, -RZ, R46.H1_H1 ;  /* 0x3000002eff2e7230 */ /* 0x000fe20000004100 */
[----:B------:R-:W-:Y:S01]  /*7d70*/  IADD3 R113, PT, PT, R91, UR48, RZ ;  /* 0x000000305b717c10 */ /* 0x000fe2000fffe0ff */
[--C-:B------:R-:W-:Y:S01]  /*7d80*/  HADD2.F32 R49, -RZ, R50.reuse.H0_H0 ;  /* 0x20000032ff317230 */ /* 0x100fe20000004100 */
[----:B------:R-:W-:Y:S01]  /*7d90*/  SHF.L.U32 R112, R98, 0x4, RZ ;  /* 0x0000000462707819 */ /* 0x000fe200000006ff */
[----:B------:R-:W-:Y:S01]  /*7da0*/  HADD2.F32 R50, -RZ, R50.H1_H1 ;  /* 0x30000032ff327230 */ /* 0x000fe20000004100 */
[----:B------:R-:W-:Y:S01]  /*7db0*/  F2FP.F16.E4M3.UNPACK_B R58, R80 ;  /* 0x00000050ff3a723e */ /* 0x000fe200020006ff */
[--C-:B------:R-:W-:Y:S01]  /*7dc0*/  HADD2.F32 R53, -RZ, R54.reuse.H0_H0 ;  /* 0x20000036ff357230 */ /* 0x100fe20000004100 */
[----:B------:R-:W-:Y:S01]  /*7dd0*/  IADD3 R104, PT, PT, R113, R112, RZ ;  /* 0x0000007071687210 */ /* 0x000fe20007ffe0ff */
[----:B------:R-:W-:Y:S01]  /*7de0*/  HADD2.F32 R54, -RZ, R54.H1_H1 ;  /* 0x30000036ff367230 */ /* 0x000fe20000004100 */
[----:B------:R-:W-:Y:S01]  /*7df0*/  F2FP.F16.E4M3.UNPACK_B R62, R81 ;  /* 0x00000051ff3e723e */ /* 0x000fe200020006ff */
[--C-:B------:R-:W-:Y:S01]  /*7e00*/  HADD2.F32 R57, -RZ, R58.reuse.H0_H0 ;  /* 0x2000003aff397230 */ /* 0x100fe20000004100 */
[----:B------:R-:W-:Y:S01]  /*7e10*/  F2FP.F16.E4M3.UNPACK_B R66, R82 ;  /* 0x00000052ff42723e */ /* 0x000fe200020006ff */
[----:B------:R-:W-:Y:S01]  /*7e20*/  HADD2.F32 R58, -RZ, R58.H1_H1 ;  /* 0x3000003aff3a7230 */ /* 0x000fe20000004100 */
[----:B------:R-:W-:Y:S01]  /*7e30*/  F2FP.F16.E4M3.UNPACK_B R70, R83 ;  /* 0x00000053ff46723e */ /* 0x000fe200020006ff */
[--C-:B------:R-:W-:Y:S01]  /*7e40*/  HADD2.F32 R61, -RZ, R62.reuse.H0_H0 ;  /* 0x2000003eff3d7230 */ /* 0x100fe20000004100 */
[----:B------:R-:W-:Y:S01]  /*7e50*/  F2FP.F16.E4M3.UNPACK_B R56, R79.H1 ;  /* 0x0000004fff38723e */ /* 0x000fe200030006ff */
[----:B------:R-:W-:Y:S01]  /*7e60*/  HADD2.F32 R62, -RZ, R62.H1_H1 ;  /* 0x3000003eff3e7230 */ /* 0x000fe20000004100 */
[----:B------:R-:W-:Y:S01]  /*7e70*/  F2FP.F16.E4M3.UNPACK_B R60, R80.H1 ;  /* 0x00000050ff3c723e */ /* 0x000fe200030006ff */
[--C-:B------:R-:W-:Y:S01]  /*7e80*/  HADD2.F32 R65, -RZ, R66.reuse.H0_H0 ;  /* 0x20000042ff417230 */ /* 0x100fe20000004100 */
[----:B------:R-:W-:Y:S01]  /*7e90*/  F2FP.F16.E4M3.UNPACK_B R64, R81.H1 ;  /* 0x00000051ff40723e */ /* 0x000fe200030006ff */
[----:B------:R-:W-:Y:S01]  /*7ea0*/  HADD2.F32 R66, -RZ, R66.H1_H1 ;  /* 0x30000042ff427230 */ /* 0x000fe20000004100 */
[----:B------:R-:W-:Y:S01]  /*7eb0*/  F2FP.F16.E4M3.UNPACK_B R68, R82.H1 ;  /* 0x00000052ff44723e */ /* 0x000fe200030006ff */
[C---:B--2---:R-:W-:Y:S01]  /*7ec0*/  FMUL R0, R38.reuse, R4 ;  /* 0x0000000426007220 */ /* 0x044fe20000400000 */
[C---:B------:R-:W-:Y:S01]  /*7ed0*/  FMUL R2, R38.reuse, R5 ;  /* 0x0000000526027220 */ /* 0x040fe20000400000 */
[C---:B------:R-:W-:Y:S01]  /*7ee0*/  FMUL R4, R38.reuse, R8 ;  /* 0x0000000826047220 */ /* 0x040fe20000400000 */
[C---:B------:R-:W-:Y:S01]  /*7ef0*/  FMUL R5, R38.reuse, R9 ;  /* 0x0000000926057220 */ /* 0x040fe20000400000 */
[C---:B------:R-:W-:Y:S01]  /*7f00*/  FFMA R0, R41.reuse, R40, R0 ;  /* 0x0000002829007223 */ /* 0x040fe20000000000 */
[C---:B------:R-:W-:Y:S01]  /*7f10*/  FFMA R2, R41.reuse, R43, R2 ;  /* 0x0000002b29027223 */ /* 0x040fe20000000002 */
[C---:B------:R-:W-:Y:S01]  /*7f20*/  FMUL R8, R38.reuse, R12 ;  /* 0x0000000c26087220 */ /* 0x040fe20000400000 */
        /* <DEDUP_REMOVED lines=9> */
[--C-:B------:R-:W-:Y:S02]  /*7fc0*/  HADD2.F32 R69, -RZ, R70.reuse.H0_H0 ;  /* 0x20000046ff457230 */ /* 0x100fe40000004100 */
[C---:B------:R-:W-:Y:S01]  /*7fd0*/  FMUL R28, R38.reuse, R32 ;  /* 0x00000020261c7220 */ /* 0x040fe20000400000 */
[----:B------:R-:W-:Y:S02]  /*7fe0*/  HADD2.F32 R70, -RZ, R70.H1_H1 ;  /* 0x30000046ff467230 */ /* 0x000fe40000004100 */
[C---:B------:R-:W-:Y:S01]  /*7ff0*/  FMUL R29, R38.reuse, R33 ;  /* 0x00000021261d7220 */ /* 0x040fe20000400000 */
[C---:B------:R-:W-:Y:S01]  /*8000*/  FMUL R3, R38.reuse, R6 ;  /* 0x0000000626037220 */ /* 0x040fe20000400000 */
[C---:B------:R-:W-:Y:S01]  /*8010*/  FMUL R7, R38.reuse, R7 ;  /* 0x0000000726077220 */ /* 0x040fe20000400000 */
[--C-:B------:R-:W-:Y:S02]  /*8020*/  HADD2.F32 R47, -RZ, R48.reuse.H0_H0 ;  /* 0x20000030ff2f7230 */ /* 0x100fe40000004100 */
[C---:B------:R-:W-:Y:S01]  /*8030*/  FMUL R6, R38.reuse, R10 ;  /* 0x0000000a26067220 */ /* 0x040fe20000400000 */
[C---:B------:R-:W-:Y:S01]  /*8040*/  FFMA R3, R41.reuse, R42, R3 ;  /* 0x0000002a29037223 */ /* 0x040fe20000000003 */
[----:B------:R-:W-:Y:S02]  /*8050*/  HADD2.F32 R48, -RZ, R48.H1_H1 ;  /* 0x30000030ff307230 */ /* 0x000fe40000004100 */
[C---:B------:R-:W-:Y:S01]  /*8060*/  FFMA R7, R41.reuse, R44, R7 ;  /* 0x0000002c29077223 */ /* 0x040fe20000000007 */
[C---:B------:R-:W-:Y:S01]  /*8070*/  FFMA R4, R41.reuse, R45, R4 ;  /* 0x0000002d29047223 */ /* 0x040fe20000000004 */
[C---:B------:R-:W-:Y:S01]  /*8080*/  FFMA R5, R41.reuse, R46, R5 ;  /* 0x0000002e29057223 */ /* 0x040fe20000000005 */
[----:B------:R-:W-:Y:S01]  /*8090*/  F2FP.F16.E4M3.UNPACK_B R72, R83.H1 ;  /* 0x00000053ff48723e */ /* 0x000fe200030006ff */
[----:B------:R-:W-:Y:S01]  /*80a0*/  FFMA R6, R41, R47, R6 ;  /* 0x0000002f29067223 */ /* 0x000fe20000000006 */
[----:B------:R-:W-:Y:S01]  /*80b0*/  F2FP.SATFINITE.E4M3.F32.PACK_AB_MERGE_C R101, R7, R3, RZ ;  /* 0x000000030765723e */ /* 0x000fe200048070ff */
[C---:B------:R-:W-:Y:S01]  /*80c0*/  FMUL R11, R38.reuse, R11 ;  /* 0x0000000b260b7220 */ /* 0x040fe20000400000 */
[--C-:B------:R-:W-:Y:S02]  /*80d0*/  HADD2.F32 R51, -RZ, R52.reuse.H0_H0 ;  /* 0x20000034ff337230 */ /* 0x100fe40000004100 */
[----:B------:R-:W-:Y:S01]  /*80e0*/  FMUL R10, R38, R14 ;  /* 0x0000000e260a7220 */ /* 0x000fe20000400000 */
[----:B------:R-:W-:Y:S01]  /*80f0*/  HADD2.F32 R52, -RZ, R52.H1_H1 ;  /* 0x30000034ff347230 */ /* 0x000fe20000004100 */
[----:B------:R-:W-:Y:S01]  /*8100*/  F2FP.SATFINITE.E4M3.F32.PACK_AB_MERGE_C R100, R2, R0, R101 ;  /* 0x000000000264723e */ /* 0x000fe20004807065 */
[C---:B------:R-:W-:Y:S01]  /*8110*/  FFMA R11, R41.reuse, R48, R11 ;  /* 0x00000030290b7223 */ /* 0x040fe2000000000b */
[C---:B------:R-:W-:Y:S01]  /*8120*/  FFMA R8, R41.reuse, R49, R8 ;  /* 0x0000003129087223 */ /* 0x040fe20000000008 */
[----:B------:R-:W-:Y:S01]  /*8130*/  FFMA R9, R41, R50, R9 ;  /* 0x0000003229097223 */ /* 0x000fe20000000009 */
[----:B------:R-:W-:Y:S01]  /*8140*/  ISETP.NE.AND P0, PT, R93, RZ, PT ;  /* 0x000000ff5d00720c */ /* 0x000fe20003f05270 */
[----:B------:R-:W-:Y:S01]  /*8150*/  FFMA R10, R41, R51, R10 ;  /* 0x00000033290a7223 */ /* 0x000fe2000000000a */
[----:B------:R-:W-:Y:S01]  /*8160*/  F2FP.SATFINITE.E4M3.F32.PACK_AB_MERGE_C R102, R11, R6, RZ ;  /* 0x000000060b66723e */ /* 0x000fe200048070ff */
[C---:B------:R-:W-:Y:S01]  /*8170*/  FMUL R15, R38.reuse, R15 ;  /* 0x0000000f260f7220 */ /* 0x040fe20000400000 */
[--C-:B------:R-:W-:Y:S02]  /*8180*/  HADD2.F32 R55, -RZ, R56.reuse.H0_H0 ;  /* 0x20000038ff377230 */ /* 0x100fe40000004100 */
[C---:B------:R-:W-:Y:S01]  /*8190*/  FMUL R14, R38.reuse, R18 ;  /* 0x00000012260e7220 */ /* 0x040fe20000400000 */
[----:B------:R-:W-:Y:S01]  /*81a0*/  HADD2.F32 R56, -RZ, R56.H1_H1 ;  /* 0x30000038ff387230 */ /* 0x000fe20000004100 */
[----:B------:R-:W-:Y:S01]  /*81b0*/  F2FP.SATFINITE.E4M3.F32.PACK_AB_MERGE_C R101, R5, R4, R102 ;  /* 0x000000040565723e */ /* 0x000fe20004807066 */
[C---:B------:R-:W-:Y:S01]  /*81c0*/  FFMA R15, R41.reuse, R52, R15 ;  /* 0x00000034290f7223 */ /* 0x040fe2000000000f */
[C---:B------:R-:W-:Y:S01]  /*81d0*/  FFMA R12, R41.reuse, R53, R12 ;  /* 0x00000035290c7223 */ /* 0x040fe2000000000c */
[C---:B------:R-:W-:Y:S01]  /*81e0*/  FFMA R13, R41.reuse, R54, R13 ;  /* 0x00000036290d7223 */ /* 0x040fe2000000000d */
[C---:B------:R-:W-:Y:S01]  /*81f0*/  FMUL R19, R38.reuse, R19 ;  /* 0x0000001326137220 */ /* 0x040fe20000400000 */
[--C-:B------:R-:W-:Y:S02]  /*8200*/  HADD2.F32 R59, -RZ, R60.reuse.H0_H0 ;  /* 0x2000003cff3b7230 */ /* 0x100fe40000004100 */
[C---:B------:R-:W-:Y:S01]  /*8210*/  FFMA R14, R41.reuse, R55, R14 ;  /* 0x00000037290e7223 */ /* 0x040fe2000000000e */
[----:B------:R-:W-:Y:S02]  /*8220*/  HADD2.F32 R60, -RZ, R60.H1_H1 ;  /* 0x3000003cff3c7230 */ /* 0x000fe40000004100 */
[C---:B------:R-:W-:Y:S01]  /*8230*/  FMUL R18, R38.reuse, R22 ;  /* 0x0000001626127220 */ /* 0x040fe20000400000 */
[C---:B------:R-:W-:Y:S01]  /*8240*/  FFMA R19, R41.reuse, R56, R19 ;  /* 0x0000003829137223 */ /* 0x040fe20000000013 */
[C---:B------:R-:W-:Y:S01]  /*8250*/  FMUL R23, R38.reuse, R23 ;  /* 0x0000001726177220 */ /* 0x040fe20000400000 */
[C---:B------:R-:W-:Y:S01]  /*8260*/  FFMA R16, R41.reuse, R57, R16 ;  /* 0x0000003929107223 */ /* 0x040fe20000000010 */
[C---:B------:R-:W-:Y:S01]  /*8270*/  FFMA R17, R41.reuse, R58, R17 ;  /* 0x0000003a29117223 */ /* 0x040fe20000000011 */
        /* <DEDUP_REMOVED lines=9> */
[----:B------:R-:W-:Y:S01]  /*8310*/  FFMA R22, R41, R63, R22 ;  /* 0x0000003f29167223 */ /* 0x000fe20000000016 */
[----:B------:R-:W-:Y:S02]  /*8320*/  HADD2.F32 R68, -RZ, R68.H1_H1 ;  /* 0x30000044ff447230 */ /* 0x000fe40000004100 */
[C---:B------:R-:W-:Y:S01]  /*8330*/  FMUL R26, R38.reuse, R30 ;  /* 0x0000001e261a7220 */ /* 0x040fe20000400000 */
[----:B------:R-:W-:Y:S01]  /*8340*/  F2FP.SATFINITE.E4M3.F32.PACK_AB_MERGE_C R103, R15, R10, RZ ;  /* 0x0000000a0f67723e */ /* 0x000fe200048070ff */
        /* <DEDUP_REMOVED lines=8> */
[----:B------:R-:W-:Y:S01]  /*83d0*/  F2FP.SATFINITE.E4M3.F32.PACK_AB_MERGE_C R102, R9, R8, R103 ;  /* 0x000000080966723e */ /* 0x000fe20004807067 */
[----:B------:R-:W-:Y:S01]  /*83e0*/  FFMA R31, R41, R68, R31 ;  /* 0x00000044291f7223 */ /* 0x000fe2000000001f */
[----:B------:R-:W-:Y:S01]  /*83f0*/  FMUL R35, R38, R35 ;  /* 0x0000002326237220 */ /* 0x000fe20000400000 */
[----:B------:R-:W-:Y:S01]  /*8400*/  F2FP.SATFINITE.E4M3.F32.PACK_AB_MERGE_C R103, R19, R14, RZ ;  /* 0x0000000e1367723e */ /* 0x000fe200048070ff */
[C---:B------:R-:W-:Y:S01]  /*8410*/  FFMA R28, R41.reuse, R69, R28 ;  /* 0x00000045291c7223 */ /* 0x040fe2000000001c */
[C---:B------:R-:W-:Y:S01]  /*8420*/  FFMA R29, R41.reuse, R70, R29 ;  /* 0x00000046291d7223 */ /* 0x040fe2000000001d */
[C---:B------:R-:W-:Y:S01]  /*8430*/  FFMA R30, R41.reuse, R71, R30 ;  /* 0x00000047291e7223 */ /* 0x040fe2000000001e */
[----:B------:R-:W-:Y:S01]  /*8440*/  FFMA R35, R41, R72, R35 ;  /* 0x0000004829237223 */ /* 0x000fe20000000023 */
[----:B------:R-:W-:Y:S02]  /*8450*/  F2FP.SATFINITE.E4M3.F32.PACK_AB_MERGE_C R103, R13, R12, R103 ;  /* 0x0000000c0d67723e */ /* 0x000fe40004807067 */
[----:B------:R-:W-:Y:S02]  /*8460*/  F2FP.SATFINITE.E4M3.F32.PACK_AB_MERGE_C R108, R23, R18, RZ ;  /* 0x00000012176c723e */ /* 0x000fe400048070ff */
[----:B------:R-:W-:Y:S01]  /*8470*/  F2FP.SATFINITE.E4M3.F32.PACK_AB_MERGE_C R109, R27, R22, RZ ;  /* 0x000000161b6d723e */ /* 0x000fe200048070ff */
[----:B------:R1:W-:Y:S01]  /*8480*/  STS.128 [R91+UR48+0x2400], R100 ;  /* 0x002400645b007988 */ /* 0x0003e20008000c30 */
[----:B------:R-:W-:Y:S02]  /*8490*/  F2FP.SATFINITE.E4M3.F32.PACK_AB_MERGE_C R110, R31, R26, RZ ;  /* 0x0000001a1f6e723e */ /* 0x000fe400048070ff */
[----:B------:R-:W-:Y:S02]  /*84a0*/  F2FP.SATFINITE.E4M3.F32.PACK_AB_MERGE_C R114, R35, R30, RZ ;  /* 0x0000001e2372723e */ /* 0x000fe400048070ff */
[----:B------:R-:W-:Y:S02]  /*84b0*/  F2FP.SATFINITE.E4M3.F32.PACK_AB_MERGE_C R108, R17, R16, R108 ;  /* 0x00000010116c723e */ /* 0x000fe4000480706c */
[----:B------:R-:W-:Y:S02]  /*84c0*/  F2FP.SATFINITE.E4M3.F32.PACK_AB_MERGE_C R109, R21, R20, R109 ;  /* 0x00000014156d723e */ /* 0x000fe4000480706d */
[----:B------:R-:W-:Y:S02]  /*84d0*/  F2FP.SATFINITE.E4M3.F32.PACK_AB_MERGE_C R110, R25, R24, R110 ;  /* 0x00000018196e723e */ /* 0x000fe4000480706e */
[----:B------:R-:W-:Y:S02]  /*84e0*/  F2FP.SATFINITE.E4M3.F32.PACK_AB_MERGE_C R111, R29, R28, R114 ;  /* 0x0000001c1d6f723e */ /* 0x000fe40004807072 */
[----:B------:R-:W-:Y:S02]  /*84f0*/  LEA R113, R88, UR48, 0x3 ;  /* 0x0000003058717c11 */ /* 0x000fe4000f8e18ff */
[----:B------:R-:W-:Y:S01]  /*8500*/  @P6 SHF.L.U32 R114, R87, 0x1f, RZ ;  /* 0x0000001f57726819 */ /* 0x000fe200000006ff */
[----:B------:R1:W-:Y:S01]  /*8510*/  STS.128 [R104+0x2410], R108 ;  /* 0x0024106c68007388 */ /* 0x0003e20000000c00 */
[----:B------:R-:W-:Y:S01]  /*8520*/  @!PT LDS RZ, [RZ] ;  /* 0x00000000fffff984 */ /* 0x000fe20000000800 */
[----:B------:R-:W-:Y:S01]  /*8530*/  @!PT LDS RZ, [RZ] ;  /* 0x00000000fffff984 */ /* 0x000fe20000000800 */
[----:B------:R-:W-:Y:S01]  /*8540*/  @!PT LDS RZ, [RZ] ;  /* 0x00000000fffff984 */ /* 0x000fe20000000800 */
[----:B------:R-:W-:Y:S01]  /*8550*/  @!PT LDS RZ, [RZ] ;  /* 0x00000000fffff984 */ /* 0x000fe20000000800 */
[----:B------:R2:W-:Y:S07]  /*8560*/  MEMBAR.ALL.CTA ;  /* 0x0000000000007992 */ /* 0x0005ee0000008000 */
[----:B--2---:R-:W2:Y:S02]  /*8570*/  FENCE.VIEW.ASYNC.S ;  /* 0x00000000000073c6 */ /* 0x004ea40000000000 */
[----:B--2---:R-:W-:Y:S06]  /*8580*/  BAR.SYNC.DEFER_BLOCKING 0x1, 0x80 ;  /* 0x0042000000007b1d */ /* 0x004fec0000010000 */
[----:B------:R-:W-:Y:S05]  /*8590*/  @P0 BRA `(.L_x_119) ;  /* 0x0000000000280947 */ /* 0x000fea0003800000 */
[----:B------:R-:W2:Y:S01]  /*85a0*/  LDCU.64 UR6, c[0x0][0x348] ;  /* 0x00006900ff0677ac */ /* 0x000ea20008000a00 */
[----:B------:R-:W-:Y:S01]  /*85b0*/  UIADD3 UR4, UPT, UPT, UR48, 0x2400, URZ ;  /* 0x0000240030047890 */ /* 0x000fe2000fffe0ff */
[----:B------:R-:W-:Y:S05]  /*85c0*/  UMOV UR41, UR49 ;  /* 0x0000003100297c82 */ /* 0x000fea0008000000 */
[----:B------:R-:W-:Y:S04]  /*85d0*/  MOV R99, UR4 ;  /* 0x0000000400637c02 */ /* 0x000fe80008000f00 */
[----:B------:R-:W-:Y:S01]  /*85e0*/  R2UR UR40, R99 ;  /* 0x00000000632872ca */ /* 0x000fe200000e0000 */
[----:B--2---:R-:W-:Y:S04]  /*85f0*/  UIADD3 UR4, UP0, UPT, UR6, 0x680, URZ ;  /* 0x0000068006047890 */ /* 0x004fe8000ff1e0ff */
[----:B------:R-:W-:Y:S09]  /*8600*/  UIADD3.X UR5, UPT, UPT, URZ, UR7, URZ, UP0, !UPT ;  /* 0x00000007ff057290 */ /* 0x000ff200087fe4ff */
[----:B------:R2:W-:Y:S01]  /*8610*/  UTMASTG.4D [UR40], [UR4] ;  /* 0x00000028040073b5 */ /* 0x0005e20008018000 */
[----:B------:R0:W-:Y:S01]  /*8620*/  UTMACMDFLUSH ;  /* 0x00000000000079b7 */ /* 0x0001e20000000000 */
[----:B--2---:R-:W-:Y:S04]  /*8630*/  DEPBAR.LE SB0, 0x1 ;  /* 0x000080400000791a */ /* 0x004fe80000000000 */
.L_x_119:
[----:B------:R-:W-:Y:S05]  /*8640*/  BSYNC.RECONVERGENT B0 ;  /* 0x0000000000007941 */ /* 0x000fea0003800200 */
.L_x_118:
[----:B------:R-:W-:Y:S06]  /*8650*/  BAR.SYNC.DEFER_BLOCKING 0x1, 0x80 ;  /* 0x0042000000007b1d */ /* 0x000fec0000010000 */
[----:B------:R-:W2:Y:S01]  /*8660*/  @P6 SYNCS.PHASECHK.TRANS64.TRYWAIT P0, [R113+URZ+0x220], R114 ;  /* 0x00022072710065a7 */ /* 0x000ea200080011ff */
[----:B------:R-:W-:Y:S01]  /*8670*/  BSSY B1, `(.L_x_120) ;  /* 0x0000020000017945 */ /* 0x000fe20003800000 */
[----:B--2---:R-:W-:Y:S03]  /*8680*/  @P6 SEL R106, RZ, 0x1, !P0 ;  /* 0x00000001ff6a6807 */ /* 0x004fe60004000000 */
[----:B------:R-:W-:Y:S05]  /*8690*/  @!P6 BRA `(.L_x_121) ;  /* 0x000000000074e947 */ /* 0x000fea0003800000 */
[----:B------:R-:W-:Y:S01]  /*86a0*/  ISETP.NE.AND P1, PT, R107, RZ, PT ;  /* 0x000000ff6b00720c */ /* 0x000fe20003f25270 */
[----:B------:R-:W2:Y:S01]  /*86b0*/  S2R R0, SR_CgaCtaId ;  /* 0x0000000000007919 */ /* 0x000ea20000008800 */
[----:B------:R-:W-:Y:S01]  /*86c0*/  ISETP.NE.AND P0, PT, R106, RZ, PT ;  /* 0x000000ff6a00720c */ /* 0x000fe20003f05270 */
[----:B------:R-:W-:Y:S10]  /*86d0*/  BSSY B0, `(.L_x_122) ;  /* 0x0000008000007945 */ /* 0x000ff40003800000 */
[----:B------:R-:W-:Y:S05]  /*86e0*/  @P1 IMAD R2, R88, 0x1000, R91 ;  /* 0x0000100058021824 */ /* 0x000fea00078e025b */
[----:B------:R-:W-:Y:S05]  /*86f0*/  @P1 IADD3 R3, PT, PT, R2, UR48, RZ ;  /* 0x0000003002031c10 */ /* 0x000fea000fffe0ff */
[----:B------:R-:W-:Y:S01]  /*8700*/  @P1 IMAD.IADD R3, R3, 0x1, R112 ;  /* 0x0000000103031824 */ /* 0x000fe200078e0270 */
[----:B------:R-:W-:Y:S06]  /*8710*/  @P0 BRA `(.L_x_123) ;  /* 0x00000000000c0947 */ /* 0x000fec0003800000 */
[----:B------:R-:W-:Y:S04]  /*8720*/  SHF.L.U32 R4, R87, 0x1f, RZ ;  /* 0x0000001f57047819 */ /* 0x000fe800000006ff */
[----:B------:R-:W3:Y:S02]  /*8730*/  SYNCS.PHASECHK.TRANS64.TRYWAIT P0, [R113+URZ+0x220], R4 ;  /* 0x00022004710075a7 */ /* 0x000ee400080011ff */
[----:B---3--:R-:W-:Y:S05]  /*8740*/  @!P0 BRA `(.L_x_124) ;  /* 0x0000002000188947 */ /* 0x008fea0003800000 */
.L_x_123:
[----:B------:R-:W-:Y:S05]  /*8750*/  BSYNC B0 ;  /* 0x0000000000007941 */ /* 0x000fea0003800000 */
.L_x_122:
[----:B------:R-:W-:Y:S01]  /*8760*/  ISETP.NE.AND P0, PT, R107, RZ, PT ;  /* 0x000000ff6b00720c */ /* 0x000fe20003f05270 */
[----:B---3--:R-:W-:Y:S02]  /*8770*/  VIADD R113, R113, 0x230 ;  /* 0x0000023071717836 */ /* 0x008fe40000000000 */
[----:B------:R-:W-:Y:S03]  /*8780*/  VIADD R88, R88, 0x1 ;  /* 0x0000000158587836 */ /* 0x000fe60000000000 */
[----:B--2---:R-:W-:Y:S07]  /*8790*/  PRMT R0, R0, 0x654, R113 ;  /* 0x0000065400007816 */ /* 0x004fee0000000071 */
[----:B------:R2:W3:Y:S04]  /*87a0*/  @P0 LDS.128 R76, [R2+UR48+0x400] ;  /* 0x00040030024c0984 */ /* 0x0004e80008000c00 */
[----:B------:R2:W4:Y:S01]  /*87b0*/  @P0 LDS.128 R80, [R3+0x410] ;  /* 0x0004100003500984 */ /* 0x0005220000000c00 */
[C---:B------:R-:W-:Y:S01]  /*87c0*/  ISETP.NE.AND P0, PT, R88.reuse, 0x2, PT ;  /* 0x000000025800780c */ /* 0x040fe20003f05270 */
[----:B------:R-:W-:Y:S01]  /*87d0*/  @!PT LDS RZ, [RZ] ;  /* 0x00000000fffff984 */ /* 0x000fe20000000800 */
[----:B------:R-:W-:Y:S01]  /*87e0*/  @!PT LDS RZ, [RZ] ;  /* 0x00000000fffff984 */ /* 0x000fe20000000800 */
[----:B------:R-:W-:Y:S01]  /*87f0*/  @!PT LDS RZ, [RZ] ;  /* 0x00000000fffff984 */ /* 0x000fe20000000800 */
[----:B------:R-:W-:Y:S01]  /*8800*/  @!PT LDS RZ, [RZ] ;  /* 0x00000000fffff984 */ /* 0x000fe20000000800 */
[----:B------:R5:W-:Y:S06]  /*8810*/  MEMBAR.ALL.CTA ;  /* 0x0000000000007992 */ /* 0x000bec0000008000 */
[----:B-----5:R-:W5:Y:S01]  /*8820*/  FENCE.VIEW.ASYNC.S ;  /* 0x00000000000073c6 */ /* 0x020f620000000000 */
[----:B------:R-:W-:Y:S01]  /*8830*/  SEL R88, R88, RZ, P0 ;  /* 0x000000ff58587207 */ /* 0x000fe20000000000 */
[----:B-----5:R5:W-:Y:S02]  /*8840*/  SYNCS.ARRIVE.TRANS64.RED.A1T0 RZ, [R0+URZ], RZ ;  /* 0x000000ff00ff79a7 */ /* 0x020be400081004ff */
[----:B-----5:R-:W-:Y:S04]  /*8850*/  SEL R0, RZ, 0x1, P0 ;  /* 0x00000001ff007807 */ /* 0x020fe80000000000 */
[----:B--23--:R-:W-:Y:S02]  /*8860*/  LOP3.LUT R87, R87, R0, RZ, 0x3c, !PT ;  /* 0x0000000057577212 */ /* 0x00cfe400078e3cff */
.L_x_121:
[----:B------:R-:W-:Y:S05]  /*8870*/  BSYNC B1 ;  /* 0x0000000000017941 */ /* 0x000fea0003800000 */
.L_x_120:
[----:B------:R-:W-:Y:S05]  /*8880*/  VIADD R0, R39, 0x40 ;  /* 0x0000004027007836 */ /* 0x000fea0000000000 */
[----:B------:R-:W-:Y:S04]  /*8890*/  SHF.R.U32.HI R0, RZ, 0x15, R0 ;  /* 0x00000015ff007819 */ /* 0x000fe80000011600 */
[----:B------:R-:W-:Y:S11]  /*88a0*/  LOP3.LUT P0, RZ, R0, 0x3, R95, 0x48, !PT ;  /* 0x0000000300ff7812 */ /* 0x000ff6000780485f */
[----:B------:R-:W-:Y:S02]  /*88b0*/  @!UPT UIADD3 URZ, UPT, UPT, URZ, URZ, URZ ;  /* 0x000000fffffff290 */ /* 0x000fe4000fffe0ff */
[----:B------:R-:W-:Y:S05]  /*88c0*/  @!P0 BRA `(.L_x_125) ;  /* 0x0000000000408947 */ /* 0x000fea0003800000 */
[----:B------:R-:W2:Y:S01]  /*88d0*/  LDCU.64 UR8, c[0x4][0x70] ;  /* 0x01000e00ff0877ac */ /* 0x000ea20008000a00 */
[----:B------:R-:W-:Y:S01]  /*88e0*/  MOV R3, 0x0 ;  /* 0x0000000000037802 */ /* 0x000fe20000000f00 */
[----:B------:R-:W-:Y:S02]  /*88f0*/  HFMA2 R12, -RZ, RZ, 0, 5.9604644775390625e-08 ;  /* 0x00000001ff0c7431 */ /* 0x000fe400000001ff */
[----:B------:R-:W-:Y:S02]  /*8900*/  IMAD.MOV.U32 R8, RZ, RZ, 0x192 ;  /* 0x00000192ff087424 */ /* 0x000fe400078e00ff */
[----:B------:R-:W-:Y:S01]  /*8910*/  IMAD.MOV.U32 R13, RZ, RZ, RZ ;  /* 0x000000ffff0d7224 */ /* 0x000fe200078e00ff */
[----:B------:R-:W3:Y:S01]  /*8920*/  LDCU.64 UR6, c[0x4][0x78] ;  /* 0x01000f00ff0677ac */ /* 0x000ee20008000a00 */
[----:B------:R-:W1:Y:S01]  /*8930*/  LDC.64 R2, c[0x4][R3] ;  /* 0x0100000003027b82 */ /* 0x000e620000000a00 */
[----:B------:R-:W5:Y:S01]  /*8940*/  LDCU.64 UR4, c[0x4][0x10] ;  /* 0x01000200ff0477ac */ /* 0x000f620008000a00 */
[----:B--2---:R-:W-:Y:S01]  /*8950*/  MOV R5, UR9 ;  /* 0x0000000900057c02 */ /* 0x004fe20008000f00 */
[----:B------:R-:W-:Y:S01]  /*8960*/  IMAD.U32 R4, RZ, RZ, UR8 ;  /* 0x00000008ff047e24 */ /* 0x000fe2000f8e00ff */
[----:B---3--:R-:W-:Y:S01]  /*8970*/  MOV R7, UR7 ;  /* 0x0000000700077c02 */ /* 0x008fe20008000f00 */
[----:B------:R-:W-:Y:S01]  /*8980*/  IMAD.U32 R6, RZ, RZ, UR6 ;  /* 0x00000006ff067e24 */ /* 0x000fe2000f8e00ff */
[----:B-----5:R-:W-:Y:S01]  /*8990*/  MOV R11, UR5 ;  /* 0x00000005000b7c02 */ /* 0x020fe20008000f00 */
[----:B------:R-:W-:Y:S02]  /*89a0*/  IMAD.U32 R10, RZ, RZ, UR4 ;  /* 0x00000004ff0a7e24 */ /* 0x000fe4000f8e00ff */
[----:B------:R-:W-:Y:S07]  /*89b0*/  LEPC R20, `(.L_x_125) ;  /* 0x000000001014794e */ /* 0x000fee0000000000 */
[----:B-1--4-:R-:W-:Y:S05]  /*89c0*/  CALL.ABS.NOINC R2 ;  /* 0x0000000002007343 */ /* 0x012fea0003c00000 */
.L_x_125:
[----:B------:R-:W-:Y:S01]  /*89d0*/  ISETP.NE.AND P0, PT, R93, RZ, PT ;  /* 0x000000ff5d00720c */ /* 0x000fe20003f05270 */
[----:B------:R-:W-:Y:S05]  /*89e0*/  WARPSYNC.ALL ;  /* 0x0000000000007948 */ /* 0x000fea0003800000 */
[----:B------:R-:W-:Y:S01]  /*89f0*/  R2UR UR4, R39 ;  /* 0x00000000270472ca */ /* 0x000fe200000e0000 */
[----:B------:R-:W2:Y:S01]  /*8a00*/  S2UR UR6, SR_CgaCtaId ;  /* 0x00000000000679c3 */ /* 0x000ea20000008800 */
[-C--:B------:R-:W-:Y:S01]  /*8a10*/  F2FP.F16.E4M3.UNPACK_B R42, R76.reuse ;  /* 0x0000004cff2a723e */ /* 0x080fe200020006ff */
[----:B------:R-:W-:Y:S01]  /*8a20*/  BSSY.RECONVERGENT B0, `(.L_x_126) ;  /* 0x000009a000007945 */ /* 0x000fe20003800200 */
[----:B------:R-:W-:Y:S02]  /*8a30*/  F2FP.F16.E4M3.UNPACK_B R76, R76.H1 ;  /* 0x0000004cff4c723e */ /* 0x000fe400030006ff */
[-C--:B------:R-:W-:Y:S01]  /*8a40*/  F2FP.F16.E4M3.UNPACK_B R46, R77.reuse ;  /* 0x0000004dff2e723e */ /* 0x080fe200020006ff */
[--C-:B------:R-:W-:Y:S01]  /*8a50*/  HADD2.F32 R40, -RZ, R42.reuse.H0_H0 ;  /* 0x2000002aff287230 */ /* 0x100fe20000004100 */
[----:B------:R-:W-:Y:S01]  /*8a60*/  F2FP.F16.E4M3.UNPACK_B R77, R77.H1 ;  /* 0x0000004dff4d723e */ /* 0x000fe200030006ff */
[----:B------:R-:W-:Y:S01]  /*8a70*/  HADD2.F32 R42, -RZ, R42.H1_H1 ;  /* 0x3000002aff2a7230 */ /* 0x000fe20000004100 */
[-C--:B------:R-:W-:Y:S01]  /*8a80*/  F2FP.F16.E4M3.UNPACK_B R50, R78.reuse ;  /* 0x0000004eff32723e */ /* 0x080fe200020006ff */
[----:B------:R-:W-:Y:S01]  /*8a90*/  HADD2.F32 R43, -RZ, R76.H0_H0 ;  /* 0x2000004cff2b7230 */ /* 0x000fe20000004100 */
[----:B------:R-:W-:Y:S01]  /*8aa0*/  F2FP.F16.E4M3.UNPACK_B R78, R78.H1 ;  /* 0x0000004eff4e723e */ /* 0x000fe200030006ff */
[----:B------:R-:W-:Y:S01]  /*8ab0*/  LDTM.16dp32bit_t0_t15.x32 R4, tmem[UR4+0x40] ;  /* 0x00004004000479ee */ /* 0x000fe20008a80000 */
[----:B------:R-:W3:Y:S01]  /*8ac0*/  LDTM.16dp32bit_t16_t31.x32 R4, tmem[UR4+0x60] ;  /* 0x00006004000479ee */ /* 0x000ee20008aa0000 */
[----:B------:R-:W-:Y:S01]  /*8ad0*/  NOP ;  /* 0x0000000000007918 */ /* 0x000fe20000000000 */
[--C-:B------:R-:W-:Y:S01]  /*8ae0*/  HADD2.F32 R45, -RZ, R46.reuse.H0_H0 ;  /* 0x2000002eff2d7230 */ /* 0x100fe20000004100 */
[----:B------:R-:W-:Y:S01]  /*8af0*/  R2UR UR5, R105 ;  /* 0x00000000690572ca */ /* 0x000fe200000e0000 */
[----:B------:R-:W-:Y:S01]  /*8b00*/  HADD2.F32 R46, -RZ, R46.H1_H1 ;  /* 0x3000002eff2e7230 */ /* 0x000fe20000004100 */
[----:B------:R-:W-:Y:S01]  /*8b10*/  F2FP.F16.E4M3.UNPACK_B R54, R79 ;  /* 0x0000004fff36723e */ /* 0x000fe200020006ff */
[--C-:B------:R-:W-:Y:S01]  /*8b20*/  HADD2.F32 R49, -RZ, R50.reuse.H0_H0 ;  /* 0x20000032ff317230 */ /* 0x100fe20000004100 */
[----:B----4-:R-:W-:Y:S01]  /*8b30*/  F2FP.F16.E4M3.UNPACK_B R58, R80 ;  /* 0x00000050ff3a723e */ /* 0x010fe200020006ff */
        /* <DEDUP_REMOVED lines=8> */
[----:B------:R-:W-:Y:S01]  /*8bc0*/  UIADD3 UR4, UPT, UPT, UR5, 0x270, URZ ;  /* 0x0000027005047890 */ /* 0x000fe2000fffe0ff */
[----:B------:R-:W-:Y:S01]  /*8bd0*/  HADD2.F32 R59, -RZ, R58.H1_H1 ;  /* 0x3000003aff3b7230 */ /* 0x000fe20000004100 */
[----:B------:R-:W-:Y:S01]  /*8be0*/  F2FP.F16.E4M3.UNPACK_B R80, R80.H1 ;  /* 0x00000050ff50723e */ /* 0x000fe200030006ff */
[--C-:B------:R-:W-:Y:S01]  /*8bf0*/  HADD2.F32 R61, -RZ, R62.reuse.H0_H0 ;  /* 0x2000003eff3d7230 */ /* 0x100fe20000004100 */
[----:B------:R-:W-:Y:S01]  /*8c00*/  F2FP.F16.E4M3.UNPACK_B R81, R81.H1 ;  /* 0x00000051ff51723e */ /* 0x000fe200030006ff */
[----:B------:R-:W-:Y:S01]  /*8c10*/  HADD2.F32 R62, -RZ, R62.H1_H1 ;  /* 0x3000003eff3e7230 */ /* 0x000fe20000004100 */
[----:B------:R-:W-:Y:S01]  /*8c20*/  F2FP.F16.E4M3.UNPACK_B R82, R82.H1 ;  /* 0x00000052ff52723e */ /* 0x000fe200030006ff */
[--C-:B------:R-:W-:Y:S01]  /*8c30*/  HADD2.F32 R65, -RZ, R66.reuse.H0_H0 ;  /* 0x20000042ff417230 */ /* 0x100fe20000004100 */
[----:B--2---:R-:W-:Y:S01]  /*8c40*/  UPRMT UR4, UR6, 0x654, UR4 ;  /* 0x0000065406047896 */ /* 0x004fe20008000004 */
[C---:B---3--:R-:W-:Y:S01]  /*8c50*/  FMUL R4, R38.reuse, R4 ;  /* 0x0000000426047220 */ /* 0x048fe20000400000 */
[C---:B------:R-:W-:Y:S01]  /*8c60*/  FMUL R5, R38.reuse, R5 ;  /* 0x0000000526057220 */ /* 0x040fe20000400000 */
[C---:B------:R-:W-:Y:S01]  /*8c70*/  FMUL R8, R38.reuse, R8 ;  /* 0x0000000826087220 */ /* 0x040fe20000400000 */
[C---:B------:R-:W-:Y:S01]  /*8c80*/  FMUL R9, R38.reuse, R9 ;  /* 0x0000000926097220 */ /* 0x040fe20000400000 */
[C---:B------:R-:W-:Y:S01]  /*8c90*/  FFMA R4, R41.reuse, R40, R4 ;  /* 0x0000002829047223 */ /* 0x040fe20000000004 */
[C---:B------:R-:W-:Y:S01]  /*8ca0*/  FFMA R5, R41.reuse, R42, R5 ;  /* 0x0000002a29057223 */ /* 0x040fe20000000005 */
[C---:B------:R-:W-:Y:S01]  /*8cb0*/  FMUL R12, R38.reuse, R12 ;  /* 0x0000000c260c7220 */ /* 0x040fe20000400000 */
[C---:B------:R-:W-:Y:S01]  /*8cc0*/  FMUL R13, R38.reuse, R13 ;  /* 0x0000000d260d7220 */ /* 0x040fe20000400000 */
[----:B------:R-:W-:Y:S01]  /*8cd0*/  SYNCS.ARRIVE.TRANS64.RED.A1T0 RZ, [UR4], RZ ;  /* 0x000000ffffff79a7 */ /* 0x000fe20008100404 */
[C---:B------:R-:W-:Y:S01]  /*8ce0*/  FMUL R16, R38.reuse, R16 ;  /* 0x0000001026107220 */ /* 0x040fe20000400000 */
[C---:B------:R-:W-:Y:S01]  /*8cf0*/  FMUL R17, R38.reuse, R17 ;  /* 0x0000001126117220 */ /* 0x040fe20000400000 */
[C---:B------:R-:W-:Y:S01]  /*8d00*/  FMUL R0, R38.reuse, R20 ;  /* 0x0000001426007220 */ /* 0x040fe20000400000 */
[C---:B------:R-:W-:Y:S01]  /*8d10*/  FMUL R2, R38.reuse, R21 ;  /* 0x0000001526027220 */ /* 0x040fe20000400000 */
[C---:B------:R-:W-:Y:S01]  /*8d20*/  FMUL R20, R38.reuse, R24 ;  /* 0x0000001826147220 */ /* 0x040fe20000400000 */
[C---:B------:R-:W-:Y:S01]  /*8d30*/  FMUL R21, R38.reuse, R25 ;  /* 0x0000001926157220 */ /* 0x040fe20000400000 */
[----:B------:R-:W-:Y:S02]  /*8d40*/  HADD2.F32 R66, -RZ, R66.H1_H1 ;  /* 0x30000042ff427230 */ /* 0x000fe40000004100 */
        /* <DEDUP_REMOVED lines=15> */
[----:B------:R-:W-:Y:S01]  /*8e40*/  FFMA R10, R41, R47, R10 ;  /* 0x0000002f290a7223 */ /* 0x000fe2000000000a */
[----:B------:R-:W-:Y:S01]  /*8e50*/  HADD2.F32 R43, -RZ, R69.H0_H0 ;  /* 0x20000045ff2b7230 */ /* 0x000fe20000004100 */
[----:B-1----:R-:W-:Y:S01]  /*8e60*/  F2FP.SATFINITE.E4M3.F32.PACK_AB_MERGE_C R100, R7, R6, RZ ;  /* 0x000000060764723e */ /* 0x002fe200048070ff */
        /* <DEDUP_REMOVED lines=8> */
[----:B------:R-:W-:Y:S01]  /*8ef0*/  FFMA R14, R41, R51, R14 ;  /* 0x00000033290e7223 */ /* 0x000fe2000000000e */
[C---:B------:R-:W-:Y:S01]  /*8f00*/  FMUL R15, R38.reuse, R15 ;  /* 0x0000000f260f7220 */ /* 0x040fe20000400000 */
[----:B------:R-:W-:Y:S01]  /*8f10*/  F2FP.F16.E4M3.UNPACK_B R83, R83.H1 ;  /* 0x00000053ff53723e */ /* 0x000fe200030006ff */
[--C-:B------:R-:W-:Y:S01]  /*8f20*/  HADD2.F32 R55, -RZ, R79.reuse.H0_H0 ;  /* 0x2000004fff377230 */ /* 0x100fe20000004100 */
[----:B------:R-:W-:Y:S01]  /*8f30*/  F2FP.SATFINITE.E4M3.F32.PACK_AB_MERGE_C R101, R11, R10, RZ ;  /* 0x0000000a0b65723e */ /* 0x000fe200048070ff */
[C---:B------:R-:W-:Y:S01]  /*8f40*/  FFMA R15, R41.reuse, R52, R15 ;  /* 0x00000034290f7223 */ /* 0x040fe2000000000f */
[C---:B------:R-:W-:Y:S01]  /*8f50*/  FFMA R16, R41.reuse, R53, R16 ;  /* 0x0000003529107223 */ /* 0x040fe20000000010 */
[----:B------:R-:W-:Y:S01]  /*8f60*/  FFMA R17, R41, R54, R17 ;  /* 0x0000003629117223 */ /* 0x000fe20000000011 */
[----:B------:R-:W-:Y:S01]  /*8f70*/  F2FP.SATFINITE.E4M3.F32.PACK_AB_MERGE_C R101, R9, R8, R101 ;  /* 0x000000080965723e */ /* 0x000fe20004807065 */
[----:B------:R-:W-:Y:S01]  /*8f80*/  HADD2.F32 R56, -RZ, R79.H1_H1 ;  /* 0x3000004fff387230 */ /* 0x000fe20000004100 */
[----:B------:R-:W-:Y:S01]  /*8f90*/  F2FP.SATFINITE.E4M3.F32.PACK_AB_MERGE_C R102, R15, R14, RZ ;  /* 0x0000000e0f66723e */ /* 0x000fe200048070ff */
[C---:B------:R-:W-:Y:S01]  /*8fa0*/  FMUL R18, R38.reuse, R18 ;  /* 0x0000001226127220 */ /* 0x040fe20000400000 */
[C---:B------:R-:W-:Y:S01]  /*8fb0*/  FMUL R19, R38.reuse, R19 ;  /* 0x0000001326137220 */ /* 0x040fe20000400000 */
[--C-:B------:R-:W-:Y:S02]  /*8fc0*/  HADD2.F32 R58, -RZ, R80.reuse.H0_H0 ;  /* 0x20000050ff3a7230 */ /* 0x100fe40000004100 */
[C---:B------:R-:W-:Y:S01]  /*8fd0*/  FMUL R3, R38.reuse, R22 ;  /* 0x0000001626037220 */ /* 0x040fe20000400000 */
[C---:B------:R-:W-:Y:S01]  /*8fe0*/  FFMA R18, R41.reuse, R55, R18 ;  /* 0x0000003729127223 */ /* 0x040fe20000000012 */
[----:B------:R-:W-:Y:S02]  /*8ff0*/  HADD2.F32 R60, -RZ, R80.H1_H1 ;  /* 0x30000050ff3c7230 */ /* 0x000fe40000004100 */
        /* <DEDUP_REMOVED lines=42> */
[----:B------:R-:W-:Y:S03]  /*92a0*/  IADD3 R70, PT, PT, R36, 0x1, RZ ;  /* 0x0000000124467810 */ /* 0x000fe60007ffe0ff */
        /* <DEDUP_REMOVED lines=10> */
[----:B------:R-:W-:Y:S02]  /*9350*/  UIADD3 UR40, UPT, UPT, UR48, 0x3400, URZ ;  /* 0x0000340030287890 */ /* 0x000fe4000fffe0ff */
[----:B------:R-:W-:Y:S02]  /*9360*/  UIADD3 UR41, UPT, UPT, UR49, 0x40, URZ ;  /* 0x0000004031297890 */ /* 0x000fe4000fffe0ff */
[----:B--2---:R-:W-:Y:S04]  /*9370*/  UIADD3 UR4, UP0, UPT, UR6, 0x680, URZ ;  /* 0x0000068006047890 */ /* 0x004fe8000ff1e0ff */
[----:B------:R-:W-:Y:S09]  /*9380*/  UIADD3.X UR5, UPT, UPT, URZ, UR7, URZ, UP0, !UPT ;  /* 0x00000007ff057290 */ /* 0x000ff200087fe4ff */
[----:B------:R2:W-:Y:S01]  /*9390*/  UTMASTG.4D [UR40], [UR4] ;  /* 0x00000028040073b5 */ /* 0x0005e20008018000 */
[----:B------:R0:W-:Y:S01]  /*93a0*/  UTMACMDFLUSH ;  /* 0x00000000000079b7 */ /* 0x0001e20000000000 */
[----:B--2---:R-:W-:Y:S04]  /*93b0*/  DEPBAR.LE SB0, 0x1 ;  /* 0x000080400000791a */ /* 0x004fe80000000000 */
.L_x_127:
[----:B------:R-:W-:Y:S05]  /*93c0*/  BSYNC.RECONVERGENT B0 ;  /* 0x0000000000007941 */ /* 0x000fea0003800200 */
.L_x_126:
[----:B------:R-:W-:Y:S01]  /*93d0*/  R2UR UR5, R73 ;  /* 0x00000000490572ca */ /* 0x000fe200000e0000 */
[----:B------:R-:W-:Y:S01]  /*93e0*/  BAR.SYNC.DEFER_BLOCKING 0x1, 0x80 ;  /* 0x0042000000007b1d */ /* 0x000fe20000010000 */
[----:B------:R-:W-:Y:S01]  /*93f0*/  R2UR UR4, R86 ;  /* 0x00000000560472ca */ /* 0x000fe200000e0000 */
[----:B------:R-:W-:Y:S01]  /*9400*/  UISETP.NE.AND UP0, UPT, UR52, URZ, UPT ;  /* 0x000000ff3400728c */ /* 0x000fe2000bf05270 */
[C---:B------:R-:W-:Y:S02]  /*9410*/  ISETP.NE.AND P0, PT, R70.reuse, 0x2, PT ;  /* 0x000000024600780c */ /* 0x040fe40003f05270 */
[----:B------:R-:W-:Y:S02]  /*9420*/  LOP3.LUT R89, R89, 0x1, RZ, 0x3c, !PT ;  /* 0x0000000159597812 */ /* 0x000fe400078e3cff */
[----:B------:R-:W-:Y:S02]  /*9430*/  SEL R3, RZ, 0x1, P0 ;  /* 0x00000001ff037807 */ /* 0x000fe40000000000 */
[----:B------:R-:W-:Y:S02]  /*9440*/  SEL R36, R70, RZ, P0 ;  /* 0x000000ff46247207 */ /* 0x000fe40000000000 */
[----:B------:R-:W-:Y:S01]  /*9450*/  LOP3.LUT R90, R90, R3, RZ, 0x3c, !PT ;  /* 0x000000035a5a7212 */ /* 0x000fe200078e3cff */
[----:B------:R-:W-:Y:S02]  /*9460*/  UIADD3 UR26, UPT, UPT, UR36, UR5, URZ ;  /* 0x00000005241a7290 */ /* 0x000fe4000fffe0ff */
[----:B------:R-:W-:Y:S01]  /*9470*/  UIADD3 UR29, UPT, UPT, UR37, UR4, URZ ;  /* 0x00000004251d7290 */ /* 0x000fe2000fffe0ff */
[----:B------:R-:W-:Y:S01]  /*9480*/  UMOV UR50, UR61 ;  /* 0x0000003d00327c82 */ /* 0x000fe20008000000 */
[----:B------:R-:W-:Y:S10]  /*9490*/  BRA.U UP0, `(.L_x_128) ;  /* 0xffffffd100bc7547 */ /* 0x000ff4000b83ffff */
[----:B------:R-:W-:Y:S05]  /*94a0*/  EXIT ;  /* 0x000000000000794d */ /* 0x000fea0003800000 */
.L_x_20:
[----:B------:R-:W-:Y:S07]  /*94b0*/  MOV R0, UR41 ;  /* 0x0000002900007c02 */ /* 0x000fee0008000f00 */
.L_x_129:
[----:B-1----:R1:W3:Y:S02]  /*94c0*/  SYNCS.PHASECHK.TRANS64.TRYWAIT P0, [R0+URZ+0x110], R5 ;  /* 0x00011005000075a7 */ /* 0x0022e400080011ff */
[----:B---3--:R-:W-:Y:S05]  /*94d0*/  @!P0 NANOSLEEP.SYNCS 0x989680 ;  /* 0x009896800000895d */ /* 0x008fea0003900000 */
[----:B------:R-:W3:Y:S02]  /*94e0*/  @!P0 SYNCS.PHASECHK.TRANS64 P0, [R0+URZ+0x110], R5 ;  /* 0x00011005000085a7 */ /* 0x000ee400080010ff */
[----:B---3--:R-:W-:Y:S05]  /*94f0*/  @!P0 BRA `(.L_x_129) ;  /* 0xfffffffc00f08947 */ /* 0x008fea000383ffff */
[----:B------:R-:W-:Y:S05]  /*9500*/  BRA `(.L_x_19) ;  /* 0xffffff8800587947 */ /* 0x000fea000383ffff */
.L_x_26:
[----:B------:R-:W-:Y:S07]  /*9510*/  MOV R0, UR25 ;  /* 0x0000001900007c02 */ /* 0x000fee0008000f00 */
.L_x_130:
[----:B-1----:R1:W2:Y:S02]  /*9520*/  SYNCS.PHASECHK.TRANS64.TRYWAIT P0, [R0+URZ+0x110], R5 ;  /* 0x00011005000075a7 */ /* 0x0022a400080011ff */
[----:B--2---:R-:W-:Y:S05]  /*9530*/  @!P0 NANOSLEEP.SYNCS 0x989680 ;  /* 0x009896800000895d */ /* 0x004fea0003900000 */
[----:B------:R-:W2:Y:S02]  /*9540*/  @!P0 SYNCS.PHASECHK.TRANS64 P0, [R0+URZ+0x110], R5 ;  /* 0x00011005000085a7 */ /* 0x000ea400080010ff */
[----:B--2---:R-:W-:Y:S05]  /*9550*/  @!P0 BRA `(.L_x_130) ;  /* 0xfffffffc00f08947 */ /* 0x004fea000383ffff */
[----:B------:R-:W-:Y:S05]  /*9560*/  BRA `(.L_x_25) ;  /* 0xffffff8c00707947 */ /* 0x000fea000383ffff */
.L_x_30:
[----:B-1----:R-:W-:-:S07]  /*9570*/  MOV R0, UR23 ;  /* 0x0000001700007c02 */ /* 0x002fce0008000f00 */
.L_x_131:
[----:B-1----:R1:W2:Y:S02]  /*9580*/  SYNCS.PHASECHK.TRANS64.TRYWAIT P0, [R0+URZ+0x250], R3 ;  /* 0x00025003000075a7 */ /* 0x0022a400080011ff */
[----:B--2---:R-:W-:Y:S05]  /*9590*/  @!P0 NANOSLEEP.SYNCS 0x989680 ;  /* 0x009896800000895d */ /* 0x004fea0003900000 */
[----:B------:R-:W2:Y:S02]  /*95a0*/  @!P0 SYNCS.PHASECHK.TRANS64 P0, [R0+URZ+0x250], R3 ;  /* 0x00025003000085a7 */ /* 0x000ea400080010ff */
[----:B--2---:R-:W-:Y:S05]  /*95b0*/  @!P0 BRA `(.L_x_131) ;  /* 0xfffffffc00f08947 */ /* 0x004fea000383ffff */
[----:B------:R-:W-:Y:S05]  /*95c0*/  BRA `(.L_x_132) ;  /* 0xffffff90002c7947 */ /* 0x000fea000383ffff */
.L_x_34:
[----:B------:R-:W-:-:S07]  /*95d0*/  MOV R0, UR4 ;  /* 0x0000000400007c02 */ /* 0x000fce0008000f00 */
.L_x_133:
[----:B-1----:R1:W2:Y:S02]  /*95e0*/  SYNCS.PHASECHK.TRANS64.TRYWAIT P0, [R0+URZ], R3 ;  /* 0x00000003000075a7 */ /* 0x0022a400080011ff */
[----:B--2---:R-:W-:Y:S05]  /*95f0*/  @!P0 NANOSLEEP.SYNCS 0x989680 ;  /* 0x009896800000895d */ /* 0x004fea0003900000 */
[----:B------:R-:W2:Y:S02]  /*9600*/  @!P0 SYNCS.PHASECHK.TRANS64 P0, [R0+URZ], R3 ;  /* 0x00000003000085a7 */ /* 0x000ea400080010ff */
[----:B--2---:R-:W-:Y:S05]  /*9610*/  @!P0 BRA `(.L_x_133) ;  /* 0xfffffffc00f08947 */ /* 0x004fea000383ffff */
[----:B------:R-:W-:Y:S05]  /*9620*/  BRA `(.L_x_134) ;  /* 0xffffff9400c07947 */ /* 0x000fea000383ffff */
.L_x_35:
[----:B------:R-:W-:-:S07]  /*9630*/  MOV R0, UR5 ;  /* 0x0000000500007c02 */ /* 0x000fce0008000f00 */
.L_x_135:
[----:B-1----:R1:W2:Y:S02]  /*9640*/  SYNCS.PHASECHK.TRANS64.TRYWAIT P0, [R0+URZ], R3 ;  /* 0x00000003000075a7 */ /* 0x0022a400080011ff */
[----:B--2---:R-:W-:Y:S05]  /*9650*/  @!P0 NANOSLEEP.SYNCS 0x989680 ;  /* 0x009896800000895d */ /* 0x004fea0003900000 */
[----:B------:R-:W2:Y:S02]  /*9660*/  @!P0 SYNCS.PHASECHK.TRANS64 P0, [R0+URZ], R3 ;  /* 0x00000003000085a7 */ /* 0x000ea400080010ff */
[----:B--2---:R-:W-:Y:S05]  /*9670*/  @!P0 BRA `(.L_x_135) ;  /* 0xfffffffc00f08947 */ /* 0x004fea000383ffff */
[----:B------:R-:W-:Y:S05]  /*9680*/  BRA `(.L_x_136) ;  /* 0xffffff9400d07947 */ /* 0x000fea000383ffff */
.L_x_36:
[----:B------:R-:W-:-:S07]  /*9690*/  MOV R0, UR5 ;  /* 0x0000000500007c02 */ /* 0x000fce0008000f00 */
.L_x_137:
[----:B-1----:R1:W2:Y:S02]  /*96a0*/  SYNCS.PHASECHK.TRANS64.TRYWAIT P0, [R0+URZ], R3 ;  /* 0x00000003000075a7 */ /* 0x0022a400080011ff */
[----:B--2---:R-:W-:Y:S05]  /*96b0*/  @!P0 NANOSLEEP.SYNCS 0x989680 ;  /* 0x009896800000895d */ /* 0x004fea0003900000 */
[----:B------:R-:W2:Y:S02]  /*96c0*/  @!P0 SYNCS.PHASECHK.TRANS64 P0, [R0+URZ], R3 ;  /* 0x00000003000085a7 */ /* 0x000ea400080010ff */
[----:B--2---:R-:W-:Y:S05]  /*96d0*/  @!P0 BRA `(.L_x_137) ;  /* 0xfffffffc00f08947 */ /* 0x004fea000383ffff */
[----:B------:R-:W-:Y:S05]  /*96e0*/  BRA `(.L_x_138) ;  /* 0xffffff9400e07947 */ /* 0x000fea000383ffff */
.L_x_37:
[----:B------:R-:W-:-:S07]  /*96f0*/  MOV R0, UR5 ;  /* 0x0000000500007c02 */ /* 0x000fce0008000f00 */
.L_x_139:
[----:B-1----:R1:W2:Y:S02]  /*9700*/  SYNCS.PHASECHK.TRANS64.TRYWAIT P0, [R0+URZ], R3 ;  /* 0x00000003000075a7 */ /* 0x0022a400080011ff */
[----:B--2---:R-:W-:Y:S05]  /*9710*/  @!P0 NANOSLEEP.SYNCS 0x989680 ;  /* 0x009896800000895d */ /* 0x004fea0003900000 */
[----:B------:R-:W2:Y:S02]  /*9720*/  @!P0 SYNCS.PHASECHK.TRANS64 P0, [R0+URZ], R3 ;  /* 0x00000003000085a7 */ /* 0x000ea400080010ff */
[----:B--2---:R-:W-:Y:S05]  /*9730*/  @!P0 BRA `(.L_x_139) ;  /* 0xfffffffc00f08947 */ /* 0x004fea000383ffff */
[----:B------:R-:W-:Y:S05]  /*9740*/  BRA `(.L_x_140) ;  /* 0xffffff9400f07947 */ /* 0x000fea000383ffff */
.L_x_38:
[----:B------:R-:W-:-:S07]  /*9750*/  MOV R0, UR5 ;  /* 0x0000000500007c02 */ /* 0x000fce0008000f00 */
.L_x_141:
[----:B-1----:R1:W2:Y:S02]  /*9760*/  SYNCS.PHASECHK.TRANS64.TRYWAIT P0, [R0+URZ], R3 ;  /* 0x00000003000075a7 */ /* 0x0022a400080011ff */
[----:B--2---:R-:W-:Y:S05]  /*9770*/  @!P0 NANOSLEEP.SYNCS 0x989680 ;  /* 0x009896800000895d */ /* 0x004fea0003900000 */
[----:B------:R-:W2:Y:S02]  /*9780*/  @!P0 SYNCS.PHASECHK.TRANS64 P0, [R0+URZ], R3 ;  /* 0x00000003000085a7 */ /* 0x000ea400080010ff */
[----:B--2---:R-:W-:Y:S05]  /*9790*/  @!P0 BRA `(.L_x_141) ;  /* 0xfffffffc00f08947 */ /* 0x004fea000383ffff */
[----:B------:R-:W-:Y:S05]  /*97a0*/  BRA `(.L_x_142) ;  /* 0xffffff9800007947 */ /* 0x000fea000383ffff */
.L_x_39:
[----:B------:R-:W-:-:S07]  /*97b0*/  MOV R0, UR5 ;  /* 0x0000000500007c02 */ /* 0x000fce0008000f00 */
.L_x_143:
[----:B-1----:R1:W2:Y:S02]  /*97c0*/  SYNCS.PHASECHK.TRANS64.TRYWAIT P0, [R0+URZ], R3 ;  /* 0x00000003000075a7 */ /* 0x0022a400080011ff */
[----:B--2---:R-:W-:Y:S05]  /*97d0*/  @!P0 NANOSLEEP.SYNCS 0x989680 ;  /* 0x009896800000895d */ /* 0x004fea0003900000 */
[----:B------:R-:W2:Y:S02]  /*97e0*/  @!P0 SYNCS.PHASECHK.TRANS64 P0, [R0+URZ], R3 ;  /* 0x00000003000085a7 */ /* 0x000ea400080010ff */
[----:B--2---:R-:W-:Y:S05]  /*97f0*/  @!P0 BRA `(.L_x_143) ;  /* 0xfffffffc00f08947 */ /* 0x004fea000383ffff */
[----:B------:R-:W-:Y:S05]  /*9800*/  BRA `(.L_x_144) ;  /* 0xffffff9800107947 */ /* 0x000fea000383ffff */
.L_x_40:
[----:B------:R-:W-:-:S07]  /*9810*/  MOV R0, UR5 ;  /* 0x0000000500007c02 */ /* 0x000fce0008000f00 */
.L_x_145:
[----:B-1----:R1:W2:Y:S02]  /*9820*/  SYNCS.PHASECHK.TRANS64.TRYWAIT P0, [R0+URZ], R3 ;  /* 0x00000003000075a7 */ /* 0x0022a400080011ff */
[----:B--2---:R-:W-:Y:S05]  /*9830*/  @!P0 NANOSLEEP.SYNCS 0x989680 ;  /* 0x009896800000895d */ /* 0x004fea0003900000 */
[----:B------:R-:W2:Y:S02]  /*9840*/  @!P0 SYNCS.PHASECHK.TRANS64 P0, [R0+URZ], R3 ;  /* 0x00000003000085a7 */ /* 0x000ea400080010ff */
[----:B--2---:R-:W-:Y:S05]  /*9850*/  @!P0 BRA `(.L_x_145) ;  /* 0xfffffffc00f08947 */ /* 0x004fea000383ffff */
[----:B------:R-:W-:Y:S05]  /*9860*/  BRA `(.L_x_146) ;  /* 0xffffff9800207947 */ /* 0x000fea000383ffff */
.L_x_41:
[----:B------:R-:W-:-:S07]  /*9870*/  MOV R0, UR5 ;  /* 0x0000000500007c02 */ /* 0x000fce0008000f00 */
.L_x_147:
[----:B-1----:R1:W2:Y:S02]  /*9880*/  SYNCS.PHASECHK.TRANS64.TRYWAIT P0, [R0+URZ], R3 ;  /* 0x00000003000075a7 */ /* 0x0022a400080011ff */
[----:B--2---:R-:W-:Y:S05]  /*9890*/  @!P0 NANOSLEEP.SYNCS 0x989680 ;  /* 0x009896800000895d */ /* 0x004fea0003900000 */
[----:B------:R-:W2:Y:S02]  /*98a0*/  @!P0 SYNCS.PHASECHK.TRANS64 P0, [R0+URZ], R3 ;  /* 0x00000003000085a7 */ /* 0x000ea400080010ff */
[----:B--2---:R-:W-:Y:S05]  /*98b0*/  @!P0 BRA `(.L_x_147) ;  /* 0xfffffffc00f08947 */ /* 0x004fea000383ffff */
[----:B------:R-:W-:Y:S05]  /*98c0*/  BRA `(.L_x_148) ;  /* 0xffffff9800307947 */ /* 0x000fea000383ffff */
.L_x_42:
[----:B------:R-:W-:-:S07]  /*98d0*/  MOV R0, UR5 ;  /* 0x0000000500007c02 */ /* 0x000fce0008000f00 */
.L_x_149:
[----:B-1----:R1:W2:Y:S02]  /*98e0*/  SYNCS.PHASECHK.TRANS64.TRYWAIT P0, [R0+URZ], R3 ;  /* 0x00000003000075a7 */ /* 0x0022a400080011ff */
[----:B--2---:R-:W-:Y:S05]  /*98f0*/  @!P0 NANOSLEEP.SYNCS 0x989680 ;  /* 0x009896800000895d */ /* 0x004fea0003900000 */
[----:B------:R-:W2:Y:S02]  /*9900*/  @!P0 SYNCS.PHASECHK.TRANS64 P0, [R0+URZ], R3 ;  /* 0x00000003000085a7 */ /* 0x000ea400080010ff */
[----:B--2---:R-:W-:Y:S05]  /*9910*/  @!P0 BRA `(.L_x_149) ;  /* 0xfffffffc00f08947 */ /* 0x004fea000383ffff */
[----:B------:R-:W-:Y:S05]  /*9920*/  BRA `(.L_x_150) ;  /* 0xffffff9800407947 */ /* 0x000fea000383ffff */
.L_x_43:
[----:B------:R-:W-:-:S07]  /*9930*/  MOV R0, UR5 ;  /* 0x0000000500007c02 */ /* 0x000fce0008000f00 */
.L_x_151:
[----:B-1----:R1:W2:Y:S02]  /*9940*/  SYNCS.PHASECHK.TRANS64.TRYWAIT P0, [R0+URZ], R3 ;  /* 0x00000003000075a7 */ /* 0x0022a400080011ff */
[----:B--2---:R-:W-:Y:S05]  /*9950*/  @!P0 NANOSLEEP.SYNCS 0x989680 ;  /* 0x009896800000895d */ /* 0x004fea0003900000 */
[----:B------:R-:W2:Y:S02]  /*9960*/  @!P0 SYNCS.PHASECHK.TRANS64 P0, [R0+URZ], R3 ;  /* 0x00000003000085a7 */ /* 0x000ea400080010ff */
[----:B--2---:R-:W-:Y:S05]  /*9970*/  @!P0 BRA `(.L_x_151) ;  /* 0xfffffffc00f08947 */ /* 0x004fea000383ffff */
[----:B------:R-:W-:Y:S05]  /*9980*/  BRA `(.L_x_152) ;  /* 0xffffff9800507947 */ /* 0x000fea000383ffff */
.L_x_44:
[----:B------:R-:W-:-:S07]  /*9990*/  MOV R0, UR5 ;  /* 0x0000000500007c02 */ /* 0x000fce0008000f00 */
.L_x_153:
[----:B-1----:R1:W2:Y:S02]  /*99a0*/  SYNCS.PHASECHK.TRANS64.TRYWAIT P0, [R0+URZ], R3 ;  /* 0x00000003000075a7 */ /* 0x0022a400080011ff */
[----:B--2---:R-:W-:Y:S05]  /*99b0*/  @!P0 NANOSLEEP.SYNCS 0x989680 ;  /* 0x009896800000895d */ /* 0x004fea0003900000 */
[----:B------:R-:W2:Y:S02]  /*99c0*/  @!P0 SYNCS.PHASECHK.TRANS64 P0, [R0+URZ], R3 ;  /* 0x00000003000085a7 */ /* 0x000ea400080010ff */
[----:B--2---:R-:W-:Y:S05]  /*99d0*/  @!P0 BRA `(.L_x_153) ;  /* 0xfffffffc00f08947 */ /* 0x004fea000383ffff */
[----:B------:R-:W-:Y:S05]  /*99e0*/  BRA `(.L_x_154) ;  /* 0xffffff9800607947 */ /* 0x000fea000383ffff */
.L_x_45:
[----:B------:R-:W-:-:S07]  /*99f0*/  MOV R0, UR5 ;  /* 0x0000000500007c02 */ /* 0x000fce0008000f00 */
.L_x_155:
[----:B-1----:R1:W2:Y:S02]  /*9a00*/  SYNCS.PHASECHK.TRANS64.TRYWAIT P0, [R0+URZ], R3 ;  /* 0x00000003000075a7 */ /* 0x0022a400080011ff */
[----:B--2---:R-:W-:Y:S05]  /*9a10*/  @!P0 NANOSLEEP.SYNCS 0x989680 ;  /* 0x009896800000895d */ /* 0x004fea0003900000 */
[----:B------:R-:W2:Y:S02]  /*9a20*/  @!P0 SYNCS.PHASECHK.TRANS64 P0, [R0+URZ], R3 ;  /* 0x00000003000085a7 */ /* 0x000ea400080010ff */
[----:B--2---:R-:W-:Y:S05]  /*9a30*/  @!P0 BRA `(.L_x_155) ;  /* 0xfffffffc00f08947 */ /* 0x004fea000383ffff */
[----:B------:R-:W-:Y:S05]  /*9a40*/  BRA `(.L_x_156) ;  /* 0xffffff9800707947 */ /* 0x000fea000383ffff */
.L_x_46:
[----:B------:R-:W-:-:S07]  /*9a50*/  MOV R0, UR5 ;  /* 0x0000000500007c02 */ /* 0x000fce0008000f00 */
.L_x_157:
[----:B-1----:R1:W2:Y:S02]  /*9a60*/  SYNCS.PHASECHK.TRANS64.TRYWAIT P0, [R0+URZ], R3 ;  /* 0x00000003000075a7 */ /* 0x0022a400080011ff */
[----:B--2---:R-:W-:Y:S05]  /*9a70*/  @!P0 NANOSLEEP.SYNCS 0x989680 ;  /* 0x009896800000895d */ /* 0x004fea0003900000 */
[----:B------:R-:W2:Y:S02]  /*9a80*/  @!P0 SYNCS.PHASECHK.TRANS64 P0, [R0+URZ], R3 ;  /* 0x00000003000085a7 */ /* 0x000ea400080010ff */
[----:B--2---:R-:W-:Y:S05]  /*9a90*/  @!P0 BRA `(.L_x_157) ;  /* 0xfffffffc00f08947 */ /* 0x004fea000383ffff */
[----:B------:R-:W-:Y:S05]  /*9aa0*/  BRA `(.L_x_158) ;  /* 0xffffff9800807947 */ /* 0x000fea000383ffff */
.L_x_47:
[----:B------:R-:W-:-:S07]  /*9ab0*/  MOV R0, UR5 ;  /* 0x0000000500007c02 */ /* 0x000fce0008000f00 */
.L_x_159:
[----:B-1----:R1:W2:Y:S02]  /*9ac0*/  SYNCS.PHASECHK.TRANS64.TRYWAIT P0, [R0+URZ], R3 ;  /* 0x00000003000075a7 */ /* 0x0022a400080011ff */
[----:B--2---:R-:W-:Y:S05]  /*9ad0*/  @!P0 NANOSLEEP.SYNCS 0x989680 ;  /* 0x009896800000895d */ /* 0x004fea0003900000 */
[----:B------:R-:W2:Y:S02]  /*9ae0*/  @!P0 SYNCS.PHASECHK.TRANS64 P0, [R0+URZ], R3 ;  /* 0x00000003000085a7 */ /* 0x000ea400080010ff */
[----:B--2---:R-:W-:Y:S05]  /*9af0*/  @!P0 BRA `(.L_x_159) ;  /* 0xfffffffc00f08947 */ /* 0x004fea000383ffff */
[----:B------:R-:W-:Y:S05]  /*9b00*/  BRA `(.L_x_160) ;  /* 0xffffff9800907947 */ /* 0x000fea000383ffff */
.L_x_48:
[----:B------:R-:W-:-:S07]  /*9b10*/  MOV R0, UR5 ;  /* 0x0000000500007c02 */ /* 0x000fce0008000f00 */
.L_x_161:
[----:B-1----:R1:W2:Y:S02]  /*9b20*/  SYNCS.PHASECHK.TRANS64.TRYWAIT P0, [R0+URZ], R3 ;  /* 0x00000003000075a7 */ /* 0x0022a400080011ff */
[----:B--2---:R-:W-:Y:S05]  /*9b30*/  @!P0 NANOSLEEP.SYNCS 0x989680 ;  /* 0x009896800000895d */ /* 0x004fea0003900000 */
[----:B------:R-:W2:Y:S02]  /*9b40*/  @!P0 SYNCS.PHASECHK.TRANS64 P0, [R0+URZ], R3 ;  /* 0x00000003000085a7 */ /* 0x000ea400080010ff */
[----:B--2---:R-:W-:Y:S05]  /*9b50*/  @!P0 BRA `(.L_x_161) ;  /* 0xfffffffc00f08947 */ /* 0x004fea000383ffff */
[----:B------:R-:W-:Y:S05]  /*9b60*/  BRA `(.L_x_162) ;  /* 0xffffff9800a07947 */ /* 0x000fea000383ffff */
.L_x_49:
[----:B------:R-:W-:-:S07]  /*9b70*/  MOV R0, UR5 ;  /* 0x0000000500007c02 */ /* 0x000fce0008000f00 */
.L_x_163:
[----:B-1----:R1:W2:Y:S02]  /*9b80*/  SYNCS.PHASECHK.TRANS64.TRYWAIT P0, [R0+URZ], R3 ;  /* 0x00000003000075a7 */ /* 0x0022a400080011ff */
[----:B--2---:R-:W-:Y:S05]  /*9b90*/  @!P0 NANOSLEEP.SYNCS 0x989680 ;  /* 0x009896800000895d */ /* 0x004fea0003900000 */
[----:B------:R-:W2:Y:S02]  /*9ba0*/  @!P0 SYNCS.PHASECHK.TRANS64 P0, [R0+URZ], R3 ;  /* 0x00000003000085a7 */ /* 0x000ea400080010ff */
[----:B--2---:R-:W-:Y:S05]  /*9bb0*/  @!P0 BRA `(.L_x_163) ;  /* 0xfffffffc00f08947 */ /* 0x004fea000383ffff */
[----:B------:R-:W-:Y:S05]  /*9bc0*/  BRA `(.L_x_164) ;  /* 0xffffff9800b07947 */ /* 0x000fea000383ffff */
.L_x_50:
[----:B------:R-:W-:-:S07]  /*9bd0*/  MOV R0, UR5 ;  /* 0x0000000500007c02 */ /* 0x000fce0008000f00 */
.L_x_165:
[----:B-1----:R1:W2:Y:S02]  /*9be0*/  SYNCS.PHASECHK.TRANS64.TRYWAIT P0, [R0+URZ], R3 ;  /* 0x00000003000075a7 */ /* 0x0022a400080011ff */
[----:B--2---:R-:W-:Y:S05]  /*9bf0*/  @!P0 NANOSLEEP.SYNCS 0x989680 ;  /* 0x009896800000895d */ /* 0x004fea0003900000 */
[----:B------:R-:W2:Y:S02]  /*9c00*/  @!P0 SYNCS.PHASECHK.TRANS64 P0, [R0+URZ], R3 ;  /* 0x00000003000085a7 */ /* 0x000ea400080010ff */
[----:B--2---:R-:W-:Y:S05]  /*9c10*/  @!P0 BRA `(.L_x_165) ;  /* 0xfffffffc00f08947 */ /* 0x004fea000383ffff */
[----:B------:R-:W-:Y:S05]  /*9c20*/  BRA `(.L_x_166) ;  /* 0xffffff9800c07947 */ /* 0x000fea000383ffff */
.L_x_51:
[----:B------:R-:W-:-:S07]  /*9c30*/  MOV R0, UR5 ;  /* 0x0000000500007c02 */ /* 0x000fce0008000f00 */
.L_x_167:
[----:B-1----:R1:W2:Y:S02]  /*9c40*/  SYNCS.PHASECHK.TRANS64.TRYWAIT P0, [R0+URZ], R3 ;  /* 0x00000003000075a7 */ /* 0x0022a400080011ff */
[----:B--2---:R-:W-:Y:S05]  /*9c50*/  @!P0 NANOSLEEP.SYNCS 0x989680 ;  /* 0x009896800000895d */ /* 0x004fea0003900000 */
[----:B------:R-:W2:Y:S02]  /*9c60*/  @!P0 SYNCS.PHASECHK.TRANS64 P0, [R0+URZ], R3 ;  /* 0x00000003000085a7 */ /* 0x000ea400080010ff */
[----:B--2---:R-:W-:Y:S05]  /*9c70*/  @!P0 BRA `(.L_x_167) ;  /* 0xfffffffc00f08947 */ /* 0x004fea000383ffff */
[----:B------:R-:W-:Y:S05]  /*9c80*/  BRA `(.L_x_168) ;  /* 0xffffff9800d07947 */ /* 0x000fea000383ffff */
.L_x_52:
[----:B------:R-:W-:-:S07]  /*9c90*/  MOV R0, UR5 ;  /* 0x0000000500007c02 */ /* 0x000fce0008000f00 */
.L_x_169:
[----:B-1----:R1:W2:Y:S02]  /*9ca0*/  SYNCS.PHASECHK.TRANS64.TRYWAIT P0, [R0+URZ], R3 ;  /* 0x00000003000075a7 */ /* 0x0022a400080011ff */
[----:B--2---:R-:W-:Y:S05]  /*9cb0*/  @!P0 NANOSLEEP.SYNCS 0x989680 ;  /* 0x009896800000895d */ /* 0x004fea0003900000 */
[----:B------:R-:W2:Y:S02]  /*9cc0*/  @!P0 SYNCS.PHASECHK.TRANS64 P0, [R0+URZ], R3 ;  /* 0x00000003000085a7 */ /* 0x000ea400080010ff */
[----:B--2---:R-:W-:Y:S05]  /*9cd0*/  @!P0 BRA `(.L_x_169) ;  /* 0xfffffffc00f08947 */ /* 0x004fea000383ffff */
[----:B------:R-:W-:Y:S05]  /*9ce0*/  BRA `(.L_x_170) ;  /* 0xffffff9800e07947 */ /* 0x000fea000383ffff */
.L_x_53:
[----:B------:R-:W-:-:S07]  /*9cf0*/  MOV R0, UR5 ;  /* 0x0000000500007c02 */ /* 0x000fce0008000f00 */
.L_x_171:
[----:B-1----:R1:W2:Y:S02]  /*9d00*/  SYNCS.PHASECHK.TRANS64.TRYWAIT P0, [R0+URZ], R3 ;  /* 0x00000003000075a7 */ /* 0x0022a400080011ff */
[----:B--2---:R-:W-:Y:S05]  /*9d10*/  @!P0 NANOSLEEP.SYNCS 0x989680 ;  /* 0x009896800000895d */ /* 0x004fea0003900000 */
[----:B------:R-:W2:Y:S02]  /*9d20*/  @!P0 SYNCS.PHASECHK.TRANS64 P0, [R0+URZ], R3 ;  /* 0x00000003000085a7 */ /* 0x000ea400080010ff */
[----:B--2---:R-:W-:Y:S05]  /*9d30*/  @!P0 BRA `(.L_x_171) ;  /* 0xfffffffc00f08947 */ /* 0x004fea000383ffff */
[----:B------:R-:W-:Y:S05]  /*9d40*/  BRA `(.L_x_172) ;  /* 0xffffff9800f07947 */ /* 0x000fea000383ffff */
.L_x_54:
[----:B------:R-:W-:-:S07]  /*9d50*/  MOV R0, UR5 ;  /* 0x0000000500007c02 */ /* 0x000fce0008000f00 */
.L_x_173:
[----:B-1----:R1:W2:Y:S02]  /*9d60*/  SYNCS.PHASECHK.TRANS64.TRYWAIT P0, [R0+URZ], R3 ;  /* 0x00000003000075a7 */ /* 0x0022a400080011ff */
[----:B--2---:R-:W-:Y:S05]  /*9d70*/  @!P0 NANOSLEEP.SYNCS 0x989680 ;  /* 0x009896800000895d */ /* 0x004fea0003900000 */
[----:B------:R-:W2:Y:S02]  /*9d80*/  @!P0 SYNCS.PHASECHK.TRANS64 P0, [R0+URZ], R3 ;  /* 0x00000003000085a7 */ /* 0x000ea400080010ff */
[----:B--2---:R-:W-:Y:S05]  /*9d90*/  @!P0 BRA `(.L_x_173) ;  /* 0xfffffffc00f08947 */ /* 0x004fea000383ffff */
[----:B------:R-:W-:Y:S05]  /*9da0*/  BRA `(.L_x_174) ;  /* 0xffffff9c00007947 */ /* 0x000fea000383ffff */
.L_x_55:
[----:B------:R-:W-:-:S07]  /*9db0*/  MOV R0, UR5 ;  /* 0x0000000500007c02 */ /* 0x000fce0008000f00 */
.L_x_175:
[----:B-1----:R1:W2:Y:S02]  /*9dc0*/  SYNCS.PHASECHK.TRANS64.TRYWAIT P0, [R0+URZ], R3 ;  /* 0x00000003000075a7 */ /* 0x0022a400080011ff */
[----:B--2---:R-:W-:Y:S05]  /*9dd0*/  @!P0 NANOSLEEP.SYNCS 0x989680 ;  /* 0x009896800000895d */ /* 0x004fea0003900000 */
[----:B------:R-:W2:Y:S02]  /*9de0*/  @!P0 SYNCS.PHASECHK.TRANS64 P0, [R0+URZ], R3 ;  /* 0x00000003000085a7 */ /* 0x000ea400080010ff */
[----:B--2---:R-:W-:Y:S05]  /*9df0*/  @!P0 BRA `(.L_x_175) ;  /* 0xfffffffc00f08947 */ /* 0x004fea000383ffff */
[----:B------:R-:W-:Y:S05]  /*9e00*/  BRA `(.L_x_176) ;  /* 0xffffff9c00107947 */ /* 0x000fea000383ffff */
.L_x_56:
[----:B------:R-:W-:-:S07]  /*9e10*/  MOV R0, UR5 ;  /* 0x0000000500007c02 */ /* 0x000fce0008000f00 */
.L_x_177:
[----:B-1----:R1:W2:Y:S02]  /*9e20*/  SYNCS.PHASECHK.TRANS64.TRYWAIT P0, [R0+URZ], R3 ;  /* 0x00000003000075a7 */ /* 0x0022a400080011ff */
[----:B--2---:R-:W-:Y:S05]  /*9e30*/  @!P0 NANOSLEEP.SYNCS 0x989680 ;  /* 0x009896800000895d */ /* 0x004fea0003900000 */
[----:B------:R-:W2:Y:S02]  /*9e40*/  @!P0 SYNCS.PHASECHK.TRANS64 P0, [R0+URZ], R3 ;  /* 0x00000003000085a7 */ /* 0x000ea400080010ff */
[----:B--2---:R-:W-:Y:S05]  /*9e50*/  @!P0 BRA `(.L_x_177) ;  /* 0xfffffffc00f08947 */ /* 0x004fea000383ffff */
[----:B------:R-:W-:Y:S05]  /*9e60*/  BRA `(.L_x_178) ;  /* 0xffffff9c00207947 */ /* 0x000fea000383ffff */
.L_x_57:
[----:B------:R-:W-:-:S07]  /*9e70*/  MOV R0, UR5 ;  /* 0x0000000500007c02 */ /* 0x000fce0008000f00 */
.L_x_179:
[----:B-1----:R1:W2:Y:S02]  /*9e80*/  SYNCS.PHASECHK.TRANS64.TRYWAIT P0, [R0+URZ], R3 ;  /* 0x00000003000075a7 */ /* 0x0022a400080011ff */
[----:B--2---:R-:W-:Y:S05]  /*9e90*/  @!P0 NANOSLEEP.SYNCS 0x989680 ;  /* 0x009896800000895d */ /* 0x004fea0003900000 */
[----:B------:R-:W2:Y:S02]  /*9ea0*/  @!P0 SYNCS.PHASECHK.TRANS64 P0, [R0+URZ], R3 ;  /* 0x00000003000085a7 */ /* 0x000ea400080010ff */
[----:B--2---:R-:W-:Y:S05]  /*9eb0*/  @!P0 BRA `(.L_x_179) ;  /* 0xfffffffc00f08947 */ /* 0x004fea000383ffff */
[----:B------:R-:W-:Y:S05]  /*9ec0*/  BRA `(.L_x_180) ;  /* 0xffffff9c00307947 */ /* 0x000fea000383ffff */
.L_x_58:
[----:B------:R-:W-:-:S07]  /*9ed0*/  MOV R0, UR5 ;  /* 0x0000000500007c02 */ /* 0x000fce0008000f00 */
.L_x_181:
[----:B-1----:R1:W2:Y:S02]  /*9ee0*/  SYNCS.PHASECHK.TRANS64.TRYWAIT P0, [R0+URZ], R3 ;  /* 0x00000003000075a7 */ /* 0x0022a400080011ff */
[----:B--2---:R-:W-:Y:S05]  /*9ef0*/  @!P0 NANOSLEEP.SYNCS 0x989680 ;  /* 0x009896800000895d */ /* 0x004fea0003900000 */
[----:B------:R-:W2:Y:S02]  /*9f00*/  @!P0 SYNCS.PHASECHK.TRANS64 P0, [R0+URZ], R3 ;  /* 0x00000003000085a7 */ /* 0x000ea400080010ff */
[----:B--2---:R-:W-:Y:S05]  /*9f10*/  @!P0 BRA `(.L_x_181) ;  /* 0xfffffffc00f08947 */ /* 0x004fea000383ffff */
[----:B------:R-:W-:Y:S05]  /*9f20*/  BRA `(.L_x_182) ;  /* 0xffffff9c00407947 */ /* 0x000fea000383ffff */
.L_x_59:
[----:B------:R-:W-:-:S07]  /*9f30*/  MOV R0, UR5 ;  /* 0x0000000500007c02 */ /* 0x000fce0008000f00 */
.L_x_183:
[----:B-1----:R1:W2:Y:S02]  /*9f40*/  SYNCS.PHASECHK.TRANS64.TRYWAIT P0, [R0+URZ], R3 ;  /* 0x00000003000075a7 */ /* 0x0022a400080011ff */
[----:B--2---:R-:W-:Y:S05]  /*9f50*/  @!P0 NANOSLEEP.SYNCS 0x989680 ;  /* 0x009896800000895d */ /* 0x004fea0003900000 */
[----:B------:R-:W2:Y:S02]  /*9f60*/  @!P0 SYNCS.PHASECHK.TRANS64 P0, [R0+URZ], R3 ;  /* 0x00000003000085a7 */ /* 0x000ea400080010ff */
[----:B--2---:R-:W-:Y:S05]  /*9f70*/  @!P0 BRA `(.L_x_183) ;  /* 0xfffffffc00f08947 */ /* 0x004fea000383ffff */
[----:B------:R-:W-:Y:S05]  /*9f80*/  BRA `(.L_x_184) ;  /* 0xffffff9c00507947 */ /* 0x000fea000383ffff */
.L_x_60:
[----:B------:R-:W-:-:S07]  /*9f90*/  MOV R0, UR5 ;  /* 0x0000000500007c02 */ /* 0x000fce0008000f00 */
.L_x_185:
[----:B-1----:R1:W2:Y:S02]  /*9fa0*/  SYNCS.PHASECHK.TRANS64.TRYWAIT P0, [R0+URZ], R3 ;  /* 0x00000003000075a7 */ /* 0x0022a400080011ff */
[----:B--2---:R-:W-:Y:S05]  /*9fb0*/  @!P0 NANOSLEEP.SYNCS 0x989680 ;  /* 0x009896800000895d */ /* 0x004fea0003900000 */
[----:B------:R-:W2:Y:S02]  /*9fc0*/  @!P0 SYNCS.PHASECHK.TRANS64 P0, [R0+URZ], R3 ;  /* 0x00000003000085a7 */ /* 0x000ea400080010ff */
[----:B--2---:R-:W-:Y:S05]  /*9fd0*/  @!P0 BRA `(.L_x_185) ;  /* 0xfffffffc00f08947 */ /* 0x004fea000383ffff */
[----:B------:R-:W-:Y:S05]  /*9fe0*/  BRA `(.L_x_186) ;  /* 0xffffff9c00607947 */ /* 0x000fea000383ffff */
.L_x_61:
[----:B------:R-:W-:-:S07]  /*9ff0*/  MOV R0, UR5 ;  /* 0x0000000500007c02 */ /* 0x000fce0008000f00 */
.L_x_187:
[----:B-1----:R1:W2:Y:S02]  /*a000*/  SYNCS.PHASECHK.TRANS64.TRYWAIT P0, [R0+URZ], R3 ;  /* 0x00000003000075a7 */ /* 0x0022a400080011ff */
[----:B--2---:R-:W-:Y:S05]  /*a010*/  @!P0 NANOSLEEP.SYNCS 0x989680 ;  /* 0x009896800000895d */ /* 0x004fea0003900000 */
[----:B------:R-:W2:Y:S02]  /*a020*/  @!P0 SYNCS.PHASECHK.TRANS64 P0, [R0+URZ], R3 ;  /* 0x00000003000085a7 */ /* 0x000ea400080010ff */
[----:B--2---:R-:W-:Y:S05]  /*a030*/  @!P0 BRA `(.L_x_187) ;  /* 0xfffffffc00f08947 */ /* 0x004fea000383ffff */
[----:B------:R-:W-:Y:S05]  /*a040*/  BRA `(.L_x_188) ;  /* 0xffffff9c00707947 */ /* 0x000fea000383ffff */
.L_x_62:
[----:B------:R-:W-:-:S07]  /*a050*/  MOV R0, UR5 ;  /* 0x0000000500007c02 */ /* 0x000fce0008000f00 */
.L_x_189:
[----:B-1----:R1:W2:Y:S02]  /*a060*/  SYNCS.PHASECHK.TRANS64.TRYWAIT P0, [R0+URZ], R3 ;  /* 0x00000003000075a7 */ /* 0x0022a400080011ff */
[----:B--2---:R-:W-:Y:S05]  /*a070*/  @!P0 NANOSLEEP.SYNCS 0x989680 ;  /* 0x009896800000895d */ /* 0x004fea0003900000 */
[----:B------:R-:W2:Y:S02]  /*a080*/  @!P0 SYNCS.PHASECHK.TRANS64 P0, [R0+URZ], R3 ;  /* 0x00000003000085a7 */ /* 0x000ea400080010ff */
[----:B--2---:R-:W-:Y:S05]  /*a090*/  @!P0 BRA `(.L_x_189) ;  /* 0xfffffffc00f08947 */ /* 0x004fea000383ffff */
[----:B------:R-:W-:Y:S05]  /*a0a0*/  BRA `(.L_x_190) ;  /* 0xffffff9c00807947 */ /* 0x000fea000383ffff */
.L_x_63:
[----:B------:R-:W-:-:S07]  /*a0b0*/  MOV R0, UR5 ;  /* 0x0000000500007c02 */ /* 0x000fce0008000f00 */
.L_x_191:
[----:B-1----:R1:W2:Y:S02]  /*a0c0*/  SYNCS.PHASECHK.TRANS64.TRYWAIT P0, [R0+URZ], R3 ;  /* 0x00000003000075a7 */ /* 0x0022a400080011ff */
[----:B--2---:R-:W-:Y:S05]  /*a0d0*/  @!P0 NANOSLEEP.SYNCS 0x989680 ;  /* 0x009896800000895d */ /* 0x004fea0003900000 */
[----:B------:R-:W2:Y:S02]  /*a0e0*/  @!P0 SYNCS.PHASECHK.TRANS64 P0, [R0+URZ], R3 ;  /* 0x00000003000085a7 */ /* 0x000ea400080010ff */
[----:B--2---:R-:W-:Y:S05]  /*a0f0*/  @!P0 BRA `(.L_x_191) ;  /* 0xfffffffc00f08947 */ /* 0x004fea000383ffff */
[----:B------:R-:W-:Y:S05]  /*a100*/  BRA `(.L_x_192) ;  /* 0xffffff9c00907947 */ /* 0x000fea000383ffff */
.L_x_64:
[----:B------:R-:W-:-:S07]  /*a110*/  MOV R0, UR5 ;  /* 0x0000000500007c02 */ /* 0x000fce0008000f00 */
.L_x_193:
[----:B-1----:R1:W2:Y:S02]  /*a120*/  SYNCS.PHASECHK.TRANS64.TRYWAIT P0, [R0+URZ], R3 ;  /* 0x00000003000075a7 */ /* 0x0022a400080011ff */
[----:B--2---:R-:W-:Y:S05]  /*a130*/  @!P0 NANOSLEEP.SYNCS 0x989680 ;  /* 0x009896800000895d */ /* 0x004fea0003900000 */
[----:B------:R-:W2:Y:S02]  /*a140*/  @!P0 SYNCS.PHASECHK.TRANS64 P0, [R0+URZ], R3 ;  /* 0x00000003000085a7 */ /* 0x000ea400080010ff */
[----:B--2---:R-:W-:Y:S05]  /*a150*/  @!P0 BRA `(.L_x_193) ;  /* 0xfffffffc00f08947 */ /* 0x004fea000383ffff */
[----:B------:R-:W-:Y:S05]  /*a160*/  BRA `(.L_x_194) ;  /* 0xffffff9c00a07947 */ /* 0x000fea000383ffff */
.L_x_65:
[----:B------:R-:W-:-:S07]  /*a170*/  MOV R0, UR5 ;  /* 0x0000000500007c02 */ /* 0x000fce0008000f00 */
.L_x_195:
[----:B-1----:R1:W2:Y:S02]  /*a180*/  SYNCS.PHASECHK.TRANS64.TRYWAIT P0, [R0+URZ], R3 ;  /* 0x00000003000075a7 */ /* 0x0022a400080011ff */
[----:B--2---:R-:W-:Y:S05]  /*a190*/  @!P0 NANOSLEEP.SYNCS 0x989680 ;  /* 0x009896800000895d */ /* 0x004fea0003900000 */
[----:B------:R-:W2:Y:S02]  /*a1a0*/  @!P0 SYNCS.PHASECHK.TRANS64 P0, [R0+URZ], R3 ;  /* 0x00000003000085a7 */ /* 0x000ea400080010ff */
[----:B--2---:R-:W-:Y:S05]  /*a1b0*/  @!P0 BRA `(.L_x_195) ;  /* 0xfffffffc00f08947 */ /* 0x004fea000383ffff */
[----:B------:R-:W-:Y:S05]  /*a1c0*/  BRA `(.L_x_196) ;  /* 0xffffff9c00b07947 */ /* 0x000fea000383ffff */
.L_x_66:
[----:B------:R-:W-:-:S07]  /*a1d0*/  MOV R0, UR5 ;  /* 0x0000000500007c02 */ /* 0x000fce0008000f00 */
.L_x_197:
[----:B-1----:R1:W2:Y:S02]  /*a1e0*/  SYNCS.PHASECHK.TRANS64.TRYWAIT P0, [R0+URZ], R3 ;  /* 0x00000003000075a7 */ /* 0x0022a400080011ff */
[----:B--2---:R-:W-:Y:S05]  /*a1f0*/  @!P0 NANOSLEEP.SYNCS 0x989680 ;  /* 0x009896800000895d */ /* 0x004fea0003900000 */
[----:B------:R-:W2:Y:S02]  /*a200*/  @!P0 SYNCS.PHASECHK.TRANS64 P0, [R0+URZ], R3 ;  /* 0x00000003000085a7 */ /* 0x000ea400080010ff */
[----:B--2---:R-:W-:Y:S05]  /*a210*/  @!P0 BRA `(.L_x_197) ;  /* 0xfffffffc00f08947 */ /* 0x004fea000383ffff */
[----:B------:R-:W-:Y:S05]  /*a220*/  BRA `(.L_x_198) ;  /* 0xffffff9c00c07947 */ /* 0x000fea000383ffff */
.L_x_69:
[----:B------:R-:W-:-:S07]  /*a230*/  MOV R4, UR4 ;  /* 0x0000000400047c02 */ /* 0x000fce0008000f00 */
.L_x_199:
[----:B--2---:R2:W3:Y:S02]  /*a240*/  SYNCS.PHASECHK.TRANS64.TRYWAIT P1, [R4+URZ+0x258], R7 ;  /* 0x00025807040075a7 */ /* 0x0044e400080211ff */
[----:B---3--:R-:W-:Y:S05]  /*a250*/  @!P1 NANOSLEEP.SYNCS 0x989680 ;  /* 0x009896800000995d */ /* 0x008fea0003900000 */
[----:B------:R-:W3:Y:S02]  /*a260*/  @!P1 SYNCS.PHASECHK.TRANS64 P1, [R4+URZ+0x258], R7 ;  /* 0x00025807040095a7 */ /* 0x000ee400080210ff */
[----:B---3--:R-:W-:Y:S05]  /*a270*/  @!P1 BRA `(.L_x_199) ;  /* 0xfffffffc00f09947 */ /* 0x008fea000383ffff */
[----:B------:R-:W-:Y:S05]  /*a280*/  BRA `(.L_x_200) ;  /* 0xffffffa000307947 */ /* 0x000fea000383ffff */
.L_x_70:
[----:B--2---:R-:W-:-:S07]  /*a290*/  MOV R4, UR4 ;  /* 0x0000000400047c02 */ /* 0x004fce0008000f00 */
.L_x_201:
[----:B--2---:R2:W3:Y:S02]  /*a2a0*/  SYNCS.PHASECHK.TRANS64.TRYWAIT P1, [R4+URZ+0x250], R5 ;  /* 0x00025005040075a7 */ /* 0x0044e400080211ff */
[----:B---3--:R-:W-:Y:S05]  /*a2b0*/  @!P1 NANOSLEEP.SYNCS 0x989680 ;  /* 0x009896800000995d */ /* 0x008fea0003900000 */
[----:B------:R-:W3:Y:S02]  /*a2c0*/  @!P1 SYNCS.PHASECHK.TRANS64 P1, [R4+URZ+0x250], R5 ;  /* 0x00025005040095a7 */ /* 0x000ee400080210ff */
[----:B---3--:R-:W-:Y:S05]  /*a2d0*/  @!P1 BRA `(.L_x_201) ;  /* 0xfffffffc00f09947 */ /* 0x008fea000383ffff */
[----:B------:R-:W-:Y:S05]  /*a2e0*/  BRA `(.L_x_202) ;  /* 0xffffffa000387947 */ /* 0x000fea000383ffff */
.L_x_78:
[----:B------:R-:W-:-:S07]  /*a2f0*/  MOV R0, UR15 ;  /* 0x0000000f00007c02 */ /* 0x000fce0008000f00 */
.L_x_203:
[----:B-1----:R1:W2:Y:S02]  /*a300*/  SYNCS.PHASECHK.TRANS64.TRYWAIT P0, [R0+URZ+0x250], R5 ;  /* 0x00025005000075a7 */ /* 0x0022a400080011ff */
[----:B--2---:R-:W-:Y:S05]  /*a310*/  @!P0 NANOSLEEP.SYNCS 0x989680 ;  /* 0x009896800000895d */ /* 0x004fea0003900000 */
[----:B------:R-:W2:Y:S02]  /*a320*/  @!P0 SYNCS.PHASECHK.TRANS64 P0, [R0+URZ+0x250], R5 ;  /* 0x00025005000085a7 */ /* 0x000ea400080010ff */
[----:B--2---:R-:W-:Y:S05]  /*a330*/  @!P0 BRA `(.L_x_203) ;  /* 0xfffffffc00f08947 */ /* 0x004fea000383ffff */
[----:B------:R-:W-:Y:S05]  /*a340*/  BRA `(.L_x_204) ;  /* 0xffffffa400a07947 */ /* 0x000fea000383ffff */
.L_x_79:
[----:B------:R-:W-:-:S07]  /*a350*/  MOV R5, UR19 ;  /* 0x0000001300057c02 */ /* 0x000fce0008000f00 */
.L_x_205:
[----:B-1----:R1:W2:Y:S02]  /*a360*/  SYNCS.PHASECHK.TRANS64.TRYWAIT P0, [R5+URZ+0x270], R0 ;  /* 0x00027000050075a7 */ /* 0x0022a400080011ff */
[----:B--2---:R-:W-:Y:S05]  /*a370*/  @!P0 NANOSLEEP.SYNCS 0x989680 ;  /* 0x009896800000895d */ /* 0x004fea0003900000 */
[----:B------:R-:W2:Y:S02]  /*a380*/  @!P0 SYNCS.PHASECHK.TRANS64 P0, [R5+URZ+0x270], R0 ;  /* 0x00027000050085a7 */ /* 0x000ea400080010ff */
[----:B--2---:R-:W-:Y:S05]  /*a390*/  @!P0 BRA `(.L_x_205) ;  /* 0xfffffffc00f08947 */ /* 0x004fea000383ffff */
[----:B------:R-:W-:Y:S05]  /*a3a0*/  BRA `(.L_x_206) ;  /* 0xffffffa400bc7947 */ /* 0x000fea000383ffff */
.L_x_82:
[----:B-1----:R-:W-:Y:S07]  /*a3b0*/  MOV R0, UR11 ;  /* 0x0000000b00007c02 */ /* 0x002fee0008000f00 */
.L_x_207:
[----:B-1----:R1:W2:Y:S02]  /*a3c0*/  SYNCS.PHASECHK.TRANS64.TRYWAIT P0, [R0+URZ], R5 ;  /* 0x00000005000075a7 */ /* 0x0022a400080011ff */
[----:B--2---:R-:W-:Y:S05]  /*a3d0*/  @!P0 NANOSLEEP.SYNCS 0x989680 ;  /* 0x009896800000895d */ /* 0x004fea0003900000 */
[----:B------:R-:W2:Y:S02]  /*a3e0*/  @!P0 SYNCS.PHASECHK.TRANS64 P0, [R0+URZ], R5 ;  /* 0x00000005000085a7 */ /* 0x000ea400080010ff */
[----:B--2---:R-:W-:Y:S05]  /*a3f0*/  @!P0 BRA `(.L_x_207) ;  /* 0xfffffffc00f08947 */ /* 0x004fea000383ffff */
[----:B------:R-:W-:Y:S05]  /*a400*/  BRA `(.L_x_81) ;  /* 0xffffffa400ec7947 */ /* 0x000fea000383ffff */
.L_x_85:
[----:B------:R-:W-:-:S07]  /*a410*/  MOV R0, UR4 ;  /* 0x0000000400007c02 */ /* 0x000fce0008000f00 */
.L_x_208:
[----:B-1----:R1:W3:Y:S02]  /*a420*/  SYNCS.PHASECHK.TRANS64.TRYWAIT P0, [R0+URZ], R3 ;  /* 0x00000003000075a7 */ /* 0x0022e400080011ff */
[----:B---3--:R-:W-:Y:S05]  /*a430*/  @!P0 NANOSLEEP.SYNCS 0x989680 ;  /* 0x009896800000895d */ /* 0x008fea0003900000 */
[----:B------:R-:W3:Y:S02]  /*a440*/  @!P0 SYNCS.PHASECHK.TRANS64 P0, [R0+URZ], R3 ;  /* 0x00000003000085a7 */ /* 0x000ee400080010ff */
[----:B---3--:R-:W-:Y:S05]  /*a450*/  @!P0 BRA `(.L_x_208) ;  /* 0xfffffffc00f08947 */ /* 0x008fea000383ffff */
[----:B------:R-:W-:Y:S05]  /*a460*/  BRA `(.L_x_209) ;  /* 0xffffffa800947947 */ /* 0x000fea000383ffff */
.L_x_86:
[----:B------:R-:W-:-:S07]  /*a470*/  MOV R0, UR4 ;  /* 0x0000000400007c02 */ /* 0x000fce0008000f00 */
.L_x_210:
[----:B-1----:R1:W2:Y:S02]  /*a480*/  SYNCS.PHASECHK.TRANS64.TRYWAIT P0, [R0+URZ], R3 ;  /* 0x00000003000075a7 */ /* 0x0022a400080011ff */
[----:B--2---:R-:W-:Y:S05]  /*a490*/  @!P0 NANOSLEEP.SYNCS 0x989680 ;  /* 0x009896800000895d */ /* 0x004fea0003900000 */
[----:B------:R-:W2:Y:S02]  /*a4a0*/  @!P0 SYNCS.PHASECHK.TRANS64 P0, [R0+URZ], R3 ;  /* 0x00000003000085a7 */ /* 0x000ea400080010ff */
[----:B--2---:R-:W-:Y:S05]  /*a4b0*/  @!P0 BRA `(.L_x_210) ;  /* 0xfffffffc00f08947 */ /* 0x004fea000383ffff */
[----:B------:R-:W-:Y:S05]  /*a4c0*/  BRA `(.L_x_211) ;  /* 0xffffffa800a07947 */ /* 0x000fea000383ffff */
.L_x_91:
[----:B------:R-:W-:Y:S07]  /*a4d0*/  MOV R0, UR25 ;  /* 0x0000001900007c02 */ /* 0x000fee0008000f00 */
.L_x_212:
[----:B-1----:R1:W2:Y:S02]  /*a4e0*/  SYNCS.PHASECHK.TRANS64.TRYWAIT P0, [R0+URZ+0x250], R3 ;  /* 0x00025003000075a7 */ /* 0x0022a400080011ff */
[----:B--2---:R-:W-:Y:S05]  /*a4f0*/  @!P0 NANOSLEEP.SYNCS 0x989680 ;  /* 0x009896800000895d */ /* 0x004fea0003900000 */
[----:B------:R-:W2:Y:S02]  /*a500*/  @!P0 SYNCS.PHASECHK.TRANS64 P0, [R0+URZ+0x250], R3 ;  /* 0x00025003000085a7 */ /* 0x000ea400080010ff */
[----:B--2---:R-:W-:Y:S05]  /*a510*/  @!P0 BRA `(.L_x_212) ;  /* 0xfffffffc00f08947 */ /* 0x004fea000383ffff */
[----:B------:R-:W-:Y:S05]  /*a520*/  BRA `(.L_x_213) ;  /* 0xffffffb000347947 */ /* 0x000fea000383ffff */
.L_x_94:
[----:B------:R-:W-:Y:S07]  /*a530*/  MOV R3, UR25 ;  /* 0x0000001900037c02 */ /* 0x000fee0008000f00 */
.L_x_214:
[----:B-1----:R1:W2:Y:S02]  /*a540*/  SYNCS.PHASECHK.TRANS64.TRYWAIT P1, [R3+URZ+0x248], R12 ;  /* 0x0002480c030075a7 */ /* 0x0022a400080211ff */
[----:B--2---:R-:W-:Y:S05]  /*a550*/  @!P1 NANOSLEEP.SYNCS 0x989680 ;  /* 0x009896800000995d */ /* 0x004fea0003900000 */
[----:B------:R-:W2:Y:S02]  /*a560*/  @!P1 SYNCS.PHASECHK.TRANS64 P1, [R3+URZ+0x248], R12 ;  /* 0x0002480c030095a7 */ /* 0x000ea400080210ff */
[----:B--2---:R-:W-:Y:S05]  /*a570*/  @!P1 BRA `(.L_x_214) ;  /* 0xfffffffc00f09947 */ /* 0x004fea000383ffff */
[----:B------:R-:W-:Y:S05]  /*a580*/  BRA `(.L_x_93) ;  /* 0xffffffb400907947 */ /* 0x000fea000383ffff */
.L_x_97:
[----:B------:R-:W-:Y:S07]  /*a590*/  MOV R0, UR25 ;  /* 0x0000001900007c02 */ /* 0x000fee0008000f00 */
.L_x_215:
[----:B-1----:R1:W2:Y:S02]  /*a5a0*/  SYNCS.PHASECHK.TRANS64.TRYWAIT P1, [R0+URZ+0x230], R9 ;  /* 0x00023009000075a7 */ /* 0x0022a400080211ff */
[----:B--2---:R-:W-:Y:S05]  /*a5b0*/  @!P1 NANOSLEEP.SYNCS 0x989680 ;  /* 0x009896800000995d */ /* 0x004fea0003900000 */
[----:B------:R-:W2:Y:S02]  /*a5c0*/  @!P1 SYNCS.PHASECHK.TRANS64 P1, [R0+URZ+0x230], R9 ;  /* 0x00023009000095a7 */ /* 0x000ea400080210ff */
[----:B--2---:R-:W-:Y:S05]  /*a5d0*/  @!P1 BRA `(.L_x_215) ;  /* 0xfffffffc00f09947 */ /* 0x004fea000383ffff */
[----:B------:R-:W-:Y:S05]  /*a5e0*/  BRA `(.L_x_216) ;  /* 0xffffffb800b47947 */ /* 0x000fea000383ffff */
.L_x_98:
[----:B------:R-:W-:Y:S07]  /*a5f0*/  MOV R0, UR25 ;  /* 0x0000001900007c02 */ /* 0x000fee0008000f00 */
.L_x_217:
[----:B-1----:R1:W2:Y:S02]  /*a600*/  SYNCS.PHASECHK.TRANS64.TRYWAIT P0, [R0+URZ+0x238], R9 ;  /* 0x00023809000075a7 */ /* 0x0022a400080011ff */
[----:B--2---:R-:W-:Y:S05]  /*a610*/  @!P0 NANOSLEEP.SYNCS 0x989680 ;  /* 0x009896800000895d */ /* 0x004fea0003900000 */
[----:B------:R-:W2:Y:S02]  /*a620*/  @!P0 SYNCS.PHASECHK.TRANS64 P0, [R0+URZ+0x238], R9 ;  /* 0x00023809000085a7 */ /* 0x000ea400080010ff */
[----:B--2---:R-:W-:Y:S05]  /*a630*/  @!P0 BRA `(.L_x_217) ;  /* 0xfffffffc00f08947 */ /* 0x004fea000383ffff */
[----:B------:R-:W-:Y:S05]  /*a640*/  BRA `(.L_x_218) ;  /* 0xffffffb800f47947 */ /* 0x000fea000383ffff */
.L_x_100:
[----:B------:R-:W-:-:S07]  /*a650*/  MOV R0, UR25 ;  /* 0x0000001900007c02 */ /* 0x000fce0008000f00 */
.L_x_219:
[----:B--2---:R2:W3:Y:S02]  /*a660*/  SYNCS.PHASECHK.TRANS64.TRYWAIT P0, [R0+URZ+0x230], R3 ;  /* 0x00023003000075a7 */ /* 0x0044e400080011ff */
[----:B---3--:R-:W-:Y:S05]  /*a670*/  @!P0 NANOSLEEP.SYNCS 0x989680 ;  /* 0x009896800000895d */ /* 0x008fea0003900000 */
[----:B------:R-:W3:Y:S02]  /*a680*/  @!P0 SYNCS.PHASECHK.TRANS64 P0, [R0+URZ+0x230], R3 ;  /* 0x00023003000085a7 */ /* 0x000ee400080010ff */
[----:B---3--:R-:W-:Y:S05]  /*a690*/  @!P0 BRA `(.L_x_219) ;  /* 0xfffffffc00f08947 */ /* 0x008fea000383ffff */
[----:B------:R-:W-:Y:S05]  /*a6a0*/  BRA `(.L_x_220) ;  /* 0xffffffbc00587947 */ /* 0x000fea000383ffff */
.L_x_102:
[----:B------:R-:W-:Y:S07]  /*a6b0*/  MOV R0, UR48 ;  /* 0x0000003000007c02 */ /* 0x000fee0008000f00 */
.L_x_221:
[----:B-1----:R1:W2:Y:S02]  /*a6c0*/  SYNCS.PHASECHK.TRANS64.TRYWAIT P0, [R0+URZ+0x250], R3 ;  /* 0x00025003000075a7 */ /* 0x0022a400080011ff */
[----:B--2---:R-:W-:Y:S05]  /*a6d0*/  @!P0 NANOSLEEP.SYNCS 0x989680 ;  /* 0x009896800000895d */ /* 0x004fea0003900000 */
[----:B------:R-:W2:Y:S02]  /*a6e0*/  @!P0 SYNCS.PHASECHK.TRANS64 P0, [R0+URZ+0x250], R3 ;  /* 0x00025003000085a7 */ /* 0x000ea400080010ff */
[----:B--2---:R-:W-:Y:S05]  /*a6f0*/  @!P0 BRA `(.L_x_221) ;  /* 0xfffffffc00f08947 */ /* 0x004fea000383ffff */
[----:B------:R-:W-:Y:S05]  /*a700*/  BRA `(.L_x_222) ;  /* 0xffffffc0002c7947 */ /* 0x000fea000383ffff */
.L_x_113:
[----:B---3--:R3:W1:Y:S02]  /*a710*/  SYNCS.PHASECHK.TRANS64.TRYWAIT P1, [R0+URZ+0x220], R3 ;  /* 0x00022003000075a7 */ /* 0x00866400080211ff */
[----:B-1----:R-:W-:Y:S05]  /*a720*/  @!P1 NANOSLEEP.SYNCS 0x989680 ;  /* 0x009896800000995d */ /* 0x002fea0003900000 */
[----:B------:R-:W1:Y:S02]  /*a730*/  @!P1 SYNCS.PHASECHK.TRANS64 P1, [R0+URZ+0x220], R3 ;  /* 0x00022003000095a7 */ /* 0x000e6400080210ff */
[----:B-1----:R-:W-:Y:S05]  /*a740*/  @!P1 BRA `(.L_x_113) ;  /* 0xfffffffc00f09947 */ /* 0x002fea000383ffff */
[----:B------:R-:W-:Y:S05]  /*a750*/  BRA `(.L_x_112) ;  /* 0xffffffd000887947 */ /* 0x000fea000383ffff */
.L_x_115:
[----:B----4-:R4:W1:Y:S02]  /*a760*/  SYNCS.PHASECHK.TRANS64.TRYWAIT P0, [R105+URZ+0x260], R4 ;  /* 0x00026004690075a7 */ /* 0x01086400080011ff */
[----:B-1----:R-:W-:Y:S05]  /*a770*/  @!P0 NANOSLEEP.SYNCS 0x989680 ;  /* 0x009896800000895d */ /* 0x002fea0003900000 */
[----:B------:R-:W1:Y:S02]  /*a780*/  @!P0 SYNCS.PHASECHK.TRANS64 P0, [R105+URZ+0x260], R4 ;  /* 0x00026004690085a7 */ /* 0x000e6400080010ff */
[----:B-1----:R-:W-:Y:S05]  /*a790*/  @!P0 BRA `(.L_x_115) ;  /* 0xfffffffc00f08947 */ /* 0x002fea000383ffff */
[----:B------:R-:W-:Y:S05]  /*a7a0*/  BRA `(.L_x_114) ;  /* 0xffffffd000d87947 */ /* 0x000fea000383ffff */
.L_x_124:
[----:B---3--:R3:W4:Y:S02]  /*a7b0*/  SYNCS.PHASECHK.TRANS64.TRYWAIT P0, [R113+URZ+0x220], R4 ;  /* 0x00022004710075a7 */ /* 0x00872400080011ff */
[----:B----4-:R-:W-:Y:S05]  /*a7c0*/  @!P0 NANOSLEEP.SYNCS 0x989680 ;  /* 0x009896800000895d */ /* 0x010fea0003900000 */
[----:B------:R-:W4:Y:S02]  /*a7d0*/  @!P0 SYNCS.PHASECHK.TRANS64 P0, [R113+URZ+0x220], R4 ;  /* 0x00022004710085a7 */ /* 0x000f2400080010ff */
[----:B----4-:R-:W-:Y:S05]  /*a7e0*/  @!P0 BRA `(.L_x_124) ;  /* 0xfffffffc00f08947 */ /* 0x010fea000383ffff */
[----:B------:R-:W-:Y:S05]  /*a7f0*/  BRA `(.L_x_123) ;  /* 0xffffffdc00d47947 */ /* 0x000fea000383ffff */
        .weak           $__internal_0_$__cuda_sm10x_tcgen05_guardrail_trap_col_being_dealloced_not_returned_by_alloc
        .type           $__internal_0_$__cuda_sm10x_tcgen05_guardrail_trap_col_being_dealloced_not_returned_by_alloc,@function
        .size           $__internal_0_$__cuda_sm10x_tcgen05_guardrail_trap_col_being_dealloced_not_returned_by_alloc,($__internal_1_$__cuda_sm10x_tcgen05_guardrail_trap_phase_invalid_during_alloc - $__internal_0_$__cuda_sm10x_tcgen05_guardrail_trap_col_being_dealloced_not_returned_by_alloc)
$__internal_0_$__cuda_sm10x_tcgen05_guardrail_trap_col_being_dealloced_not_returned_by_alloc:
[----:B------:R-:W-:Y:S05]  /*a800*/  BPT.TRAP 0x1 ;  /* 0x000000040000795c */ /* 0x000fea0000300000 */
[----:B------:R-:W-:-:S04]  /*a810*/  HFMA2 R3, -RZ, RZ, 0, 0 ;  /* 0x00000000ff037431 */ /* 0x000fc800000001ff */
[----:B------:R-:W-:Y:S05]  /*a820*/  RET.REL.NODEC R2 `(_ZN7cutlass13device_kernelINS_4conv6kernel13ConvUniversalINS1_16ConvProblemShapeILNS1_8OperatorE2ELi2EEENS1_10collective14CollectiveConvINS1_47MainloopSm100TmaUmmaWarpSpecializedImplicitGemmILS5_2ELi34ELi2ELi1ELi2EN4cute5tupleIJNSA_1CILi1EEESD_SD_EEEEENSB_IJNSC_ILi64EEENSB_IJNSC_ILi128EEEEEENSB_IJNSC_ILi32EEEEEEEEENS_12float_e4m3_tESM_NSA_8TiledMMAINSA_8MMA_AtomIJNSA_10MMA_TraitsINSA_19SM100_MMA_F8F6F4_SSEJSM_SM_fSG_SH_NSA_17integral_constantINSA_4UMMA5MajorELST_1EEESU_NSR_INSS_7ScaleInELSV_0EEESW_EEEEEENSA_6LayoutISE_NSB_IJNSC_ILi0EEES10_S10_EEEEENSB_IJNSA_10UnderscoreES13_S13_EEEEENS7_6detail27Sm100ImplicitGemmTileTraitsINSA_13SM90_TMA_LOADENSA_14ComposedLayoutINSA_7SwizzleILi2ELi4ELi3EEENSA_18smem_ptr_flag_bitsILi8EEENSZ_INSB_IJSG_NSC_ILi8EEEEEENSB_IJSD_SG_EEEEEEEvEENS17_INSA_20SM90_TMA_LOAD_IM2COLENS19_INS1A_ILi3ELi4ELi3EEES1D_NSZ_INSB_IJSH_S1E_EEENSB_IJSD_SH_EEEEEEEvEEEENS_8epilogue10collective18CollectiveEpilogueINS1S_23Sm100TmaWarpSpecializedILi2ELi2ELi32ELb0ELb0EEEJSL_NSB_IJNSZ_ISG_SD_EES1X_EEESM_NSB_IJlNSB_IJSD_llEEES10_EEESM_S20_NS1S_6fusion15FusionCallbacksIS1W_NS21_17LinearCombinationISM_fSM_fLNS_15FloatRoundStyleE2EEESL_S1Y_JEEENSA_5SM1004TMEM4LOAD26SM100_TMEM_LOAD_16dp32b32xES18_NS19_IS1B_S1D_NSZ_INSB_IJS1E_SG_EEENSB_IJSG_SD_EEEEEEENSA_39AutoVectorizingCopyWithAssumedAlignmentILi128EEENSA_14SM90_TMA_STOREES2E_S2G_S2G_EEEvvEEEEvNT_6ParamsE) ;  /* 0xffffff5402f47950 */ /* 0x000fea0003c3ffff */
        .weak           $__internal_1_$__cuda_sm10x_tcgen05_guardrail_trap_phase_invalid_during_alloc
        .type           $__internal_1_$__cuda_sm10x_tcgen05_guardrail_trap_phase_invalid_during_alloc,@function
        .size           $__internal_1_$__cuda_sm10x_tcgen05_guardrail_trap_phase_invalid_during_alloc,($__internal_2_$__cuda_sm10x_tcgen05_guardrail_trap_unallocated_columns_being_dealloced - $__internal_1_$__cuda_sm10x_tcgen05_guardrail_trap_phase_invalid_during_alloc)
$__internal_1_$__cuda_sm10x_tcgen05_guardrail_trap_phase_invalid_during_alloc:
[----:B------:R-:W-:Y:S05]  /*a830*/  BPT.TRAP 0x1 ;  /* 0x000000040000795c */ /* 0x000fea0000300000 */
[----:B------:R-:W-:-:S04]  /*a840*/  MOV R3, 0x0 ;  /* 0x0000000000037802 */ /* 0x000fc80000000f00 */
[----:B------:R-:W-:Y:S05]  /*a850*/  RET.REL.NODEC R2 `(_ZN7cutlass13device_kernelINS_4conv6kernel13ConvUniversalINS1_16ConvProblemShapeILNS1_8OperatorE2ELi2EEENS1_10collective14CollectiveConvINS1_47MainloopSm100TmaUmmaWarpSpecializedImplicitGemmILS5_2ELi34ELi2ELi1ELi2EN4cute5tupleIJNSA_1CILi1EEESD_SD_EEEEENSB_IJNSC_ILi64EEENSB_IJNSC_ILi128EEEEEENSB_IJNSC_ILi32EEEEEEEEENS_12float_e4m3_tESM_NSA_8TiledMMAINSA_8MMA_AtomIJNSA_10MMA_TraitsINSA_19SM100_MMA_F8F6F4_SSEJSM_SM_fSG_SH_NSA_17integral_constantINSA_4UMMA5MajorELST_1EEESU_NSR_INSS_7ScaleInELSV_0EEESW_EEEEEENSA_6LayoutISE_NSB_IJNSC_ILi0EEES10_S10_EEEEENSB_IJNSA_10UnderscoreES13_S13_EEEEENS7_6detail27Sm100ImplicitGemmTileTraitsINSA_13SM90_TMA_LOADENSA_14ComposedLayoutINSA_7SwizzleILi2ELi4ELi3EEENSA_18smem_ptr_flag_bitsILi8EEENSZ_INSB_IJSG_NSC_ILi8EEEEEENSB_IJSD_SG_EEEEEEEvEENS17_INSA_20SM90_TMA_LOAD_IM2COLENS19_INS1A_ILi3ELi4ELi3EEES1D_NSZ_INSB_IJSH_S1E_EEENSB_IJSD_SH_EEEEEEEvEEEENS_8epilogue10collective18CollectiveEpilogueINS1S_23Sm100TmaWarpSpecializedILi2ELi2ELi32ELb0ELb0EEEJSL_NSB_IJNSZ_ISG_SD_EES1X_EEESM_NSB_IJlNSB_IJSD_llEEES10_EEESM_S20_NS1S_6fusion15FusionCallbacksIS1W_NS21_17LinearCombinationISM_fSM_fLNS_15FloatRoundStyleE2EEESL_S1Y_JEEENSA_5SM1004TMEM4LOAD26SM100_TMEM_LOAD_16dp32b32xES18_NS19_IS1B_S1D_NSZ_INSB_IJS1E_SG_EEENSB_IJSG_SD_EEEEEEENSA_39AutoVectorizingCopyWithAssumedAlignmentILi128EEENSA_14SM90_TMA_STOREES2E_S2G_S2G_EEEvvEEEEvNT_6ParamsE) ;  /* 0xffffff5402e87950 */ /* 0x000fea0003c3ffff */
        .weak           $__internal_2_$__cuda_sm10x_tcgen05_guardrail_trap_unallocated_columns_being_dealloced
        .type           $__internal_2_$__cuda_sm10x_tcgen05_guardrail_trap_unallocated_columns_being_dealloced,@function
        .size           $__internal_2_$__cuda_sm10x_tcgen05_guardrail_trap_unallocated_columns_being_dealloced,(.L_x_224 - $__internal_2_$__cuda_sm10x_tcgen05_guardrail_trap_unallocated_columns_being_dealloced)
$__internal_2_$__cuda_sm10x_tcgen05_guardrail_trap_unallocated_columns_being_dealloced:
[----:B------:R-:W-:Y:S05]  /*a860*/  BPT.TRAP 0x1 ;  /* 0x000000040000795c */ /* 0x000fea0000300000 */
[----:B------:R-:W-:-:S04]  /*a870*/  HFMA2 R3, -RZ, RZ, 0, 0 ;  /* 0x00000000ff037431 */ /* 0x000fc800000001ff */
[----:B------:R-:W-:Y:S05]  /*a880*/  RET.REL.NODEC R2 `(_ZN7cutlass13device_kernelINS_4conv6kernel13ConvUniversalINS1_16ConvProblemShapeILNS1_8OperatorE2ELi2EEENS1_10collective14CollectiveConvINS1_47MainloopSm100TmaUmmaWarpSpecializedImplicitGemmILS5_2ELi34ELi2ELi1ELi2EN4cute5tupleIJNSA_1CILi1EEESD_SD_EEEEENSB_IJNSC_ILi64EEENSB_IJNSC_ILi128EEEEEENSB_IJNSC_ILi32EEEEEEEEENS_12float_e4m3_tESM_NSA_8TiledMMAINSA_8MMA_AtomIJNSA_10MMA_TraitsINSA_19SM100_MMA_F8F6F4_SSEJSM_SM_fSG_SH_NSA_17integral_constantINSA_4UMMA5MajorELST_1EEESU_NSR_INSS_7ScaleInELSV_0EEESW_EEEEEENSA_6LayoutISE_NSB_IJNSC_ILi0EEES10_S10_EEEEENSB_IJNSA_10UnderscoreES13_S13_EEEEENS7_6detail27Sm100ImplicitGemmTileTraitsINSA_13SM90_TMA_LOADENSA_14ComposedLayoutINSA_7SwizzleILi2ELi4ELi3EEENSA_18smem_ptr_flag_bitsILi8EEENSZ_INSB_IJSG_NSC_ILi8EEEEEENSB_IJSD_SG_EEEEEEEvEENS17_INSA_20SM90_TMA_LOAD_IM2COLENS19_INS1A_ILi3ELi4ELi3EEES1D_NSZ_INSB_IJSH_S1E_EEENSB_IJSD_SH_EEEEEEEvEEEENS_8epilogue10collective18CollectiveEpilogueINS1S_23Sm100TmaWarpSpecializedILi2ELi2ELi32ELb0ELb0EEEJSL_NSB_IJNSZ_ISG_SD_EES1X_EEESM_NSB_IJlNSB_IJSD_llEEES10_EEESM_S20_NS1S_6fusion15FusionCallbacksIS1W_NS21_17LinearCombinationISM_fSM_fLNS_15FloatRoundStyleE2EEESL_S1Y_JEEENSA_5SM1004TMEM4LOAD26SM100_TMEM_LOAD_16dp32b32xES18_NS19_IS1B_S1D_NSZ_INSB_IJS1E_SG_EEENSB_IJSG_SD_EEEEEEENSA_39AutoVectorizingCopyWithAssumedAlignmentILi128EEENSA_14SM90_TMA_STOREES2E_S2G_S2G_EEEvvEEEEvNT_6ParamsE) ;  /* 0xffffff5402dc7950 */ /* 0x000fea0003c3ffff */
.L_x_223:
[----:B------:R-:W-:-:S00]  /*a890*/  BRA `(.L_x_223) ;  /* 0xfffffffc00fc7947 */ /* 0x000fc0000383ffff */
[----:B------:R-:W-:-:S00]  /*a8a0*/  NOP ;  /* 0x0000000000007918 */ /* 0x000fc00000000000 */
        /* <DEDUP_REMOVED lines=13> */
.L_x_224:


//--------------------- .nv.global.init           --------------------------
	.section	.nv.global.init,"aw",@progbits
.nv.global.init:
	.type		$str$29,@object
	.size		$str$29,($str$30 - $str$29)
$str$29:
        /*0000*/ 	.byte	0x28, 0x61, 0x64, 0x64, 0x72, 0x65, 0x73, 0x73, 0x20, 0x26, 0x20, 0x6d, 0x61, 0x73, 0x6b, 0x29
        /*0010*/ 	.byte	0x20, 0x3d, 0x3d, 0x20, 0x30, 0x00
	.type		$str$30,@object
	.size		$str$30,($str$28 - $str$30)
$str$30:
        /*0016*/ 	.byte	0x2f, 0x74, 0x6d, 0x70, 0x2f, 0x63, 0x75, 0x74, 0x6c, 0x61, 0x73, 0x73, 0x5f, 0x73, 0x77, 0x65
        /*0026*/ 	.byte	0x65, 0x70, 0x5f, 0x73, 0x72, 0x63, 0x2f, 0x69, 0x6e, 0x63, 0x6c, 0x75, 0x64, 0x65, 0x2f, 0x63
        /*0036*/ 	.byte	0x75, 0x74, 0x65, 0x2f, 0x70, 0x6f, 0x69, 0x6e, 0x74, 0x65, 0x72, 0x5f, 0x66, 0x6c, 0x61, 0x67
        /*0046*/ 	.byte	0x67, 0x65, 0x64, 0x2e, 0x68, 0x70, 0x70, 0x00
	.type		$str$28,@object
	.size		$str$28,($str$27 - $str$28)
$str$28:
        /*004e*/ 	.byte	0x2f, 0x74, 0x6d, 0x70, 0x2f, 0x63, 0x75, 0x74, 0x6c, 0x61, 0x73, 0x73, 0x5f, 0x73, 0x77, 0x65
        /*005e*/ 	.byte	0x65, 0x70, 0x5f, 0x73, 0x72, 0x63, 0x2f, 0x69, 0x6e, 0x63, 0x6c, 0x75, 0x64, 0x65, 0x2f, 0x63
        /*006e*/ 	.byte	0x75, 0x74, 0x65, 0x2f, 0x61, 0x74, 0x6f, 0x6d, 0x2f, 0x63, 0x6f, 0x70, 0x79, 0x5f, 0x74, 0x72
        /*007e*/ 	.byte	0x61, 0x69, 0x74, 0x73, 0x5f, 0x73, 0x6d, 0x31, 0x30, 0x30, 0x2e, 0x68, 0x70, 0x70, 0x00
	.type		$str$27,@object
	.size		$str$27,(__unnamed_1 - $str$27)
$str$27:
        /*008d*/ 	.byte	0x28, 0x28, 0x75, 0x69, 0x6e, 0x74, 0x33, 0x32, 0x5f, 0x74, 0x28, 0x74, 0x68, 0x72, 0x65, 0x61
        /*009d*/ 	.byte	0x64, 0x49, 0x64, 0x78, 0x2e, 0x78, 0x29, 0x20, 0x2f, 0x20, 0x33, 0x32, 0x29, 0x20, 0x25, 0x20
        /*00ad*/ 	.byte	0x34, 0x29, 0x20, 0x3d, 0x3d, 0x20, 0x28, 0x28, 0x28, 0x74, 0x6d, 0x65, 0x6d, 0x5f, 0x61, 0x64
        /*00bd*/ 	.byte	0x64, 0x72, 0x20, 0x3e, 0x3e, 0x20, 0x31, 0x36, 0x29, 0x20, 0x2f, 0x20, 0x33, 0x32, 0x29, 0x20
        /*00cd*/ 	.byte	0x25, 0x20, 0x34, 0x29, 0x00
	.type		__unnamed_1,@object
	.size		__unnamed_1,(__unnamed_2 - __unnamed_1)
__unnamed_1:
        /*00d2*/ 	.byte	0x61, 0x75, 0x74, 0x6f, 0x20, 0x63, 0x75, 0x74, 0x65, 0x3a, 0x3a, 0x61, 0x73, 0x5f, 0x70, 0x6f
        /* <DEDUP_REMOVED lines=24> */
        /*0262*/ 	.byte	0x3c, 0x34, 0x30, 0x39, 0x36, 0x3e, 0x3e, 0x3e, 0x3e, 0x5d, 0x00
	.type		__unnamed_2,@object
	.size		__unnamed_2,(.L_2 - __unnamed_2)
__unnamed_2:
        /* <DEDUP_REMOVED lines=40> */
        /*04ed*/ 	.byte	0x74, 0x65, 0x3a, 0x3a, 0x43, 0x3c, 0x30, 0x3e, 0x3e, 0x3e, 0x3e, 0x5d, 0x00
.L_2:


//--------------------- .nv.shared._ZN7cutlass13device_kernelINS_4conv6kernel13ConvUniversalINS1_16ConvProblemShapeILNS1_8OperatorE2ELi2EEENS1_10collective14CollectiveConvINS1_47MainloopSm100TmaUmmaWarpSpecializedImplicitGemmILS5_2ELi34ELi2ELi1ELi2EN4cute5tupleIJNSA_1CILi1EEESD_SD_EEEEENSB_IJNSC_ILi64EEENSB_IJNSC_ILi128EEEEEENSB_IJNSC_ILi32EEEEEEEEENS_12float_e4m3_tESM_NSA_8TiledMMAINSA_8MMA_AtomIJNSA_10MMA_TraitsINSA_19SM100_MMA_F8F6F4_SSEJSM_SM_fSG_SH_NSA_17integral_constantINSA_4UMMA5MajorELST_1EEESU_NSR_INSS_7ScaleInELSV_0EEESW_EEEEEENSA_6LayoutISE_NSB_IJNSC_ILi0EEES10_S10_EEEEENSB_IJNSA_10UnderscoreES13_S13_EEEEENS7_6detail27Sm100ImplicitGemmTileTraitsINSA_13SM90_TMA_LOADENSA_14ComposedLayoutINSA_7SwizzleILi2ELi4ELi3EEENSA_18smem_ptr_flag_bitsILi8EEENSZ_INSB_IJSG_NSC_ILi8EEEEEENSB_IJSD_SG_EEEEEEEvEENS17_INSA_20SM90_TMA_LOAD_IM2COLENS19_INS1A_ILi3ELi4ELi3EEES1D_NSZ_INSB_IJSH_S1E_EEENSB_IJSD_SH_EEEEEEEvEEEENS_8epilogue10collective18CollectiveEpilogueINS1S_23Sm100TmaWarpSpecializedILi2ELi2ELi32ELb0ELb0EEEJSL_NSB_IJNSZ_ISG_SD_EES1X_EEESM_NSB_IJlNSB_IJSD_llEEES10_EEESM_S20_NS1S_6fusion15FusionCallbacksIS1W_NS21_17LinearCombinationISM_fSM_fLNS_15FloatRoundStyleE2EEESL_S1Y_JEEENSA_5SM1004TMEM4LOAD26SM100_TMEM_LOAD_16dp32b32xES18_NS19_IS1B_S1D_NSZ_INSB_IJS1E_SG_EEENSB_IJSG_SD_EEEEEEENSA_39AutoVectorizingCopyWithAssumedAlignmentILi128EEENSA_14SM90_TMA_STOREES2E_S2G_S2G_EEEvvEEEEvNT_6ParamsE --------------------------
	.section	.nv.shared._ZN7cutlass13device_kernelINS_4conv6kernel13ConvUniversalINS1_16ConvProblemShapeILNS1_8OperatorE2ELi2EEENS1_10collective14CollectiveConvINS1_47MainloopSm100TmaUmmaWarpSpecializedImplicitGemmILS5_2ELi34ELi2ELi1ELi2EN4cute5tupleIJNSA_1CILi1EEESD_SD_EEEEENSB_IJNSC_ILi64EEENSB_IJNSC_ILi128EEEEEENSB_IJNSC_ILi32EEEEEEEEENS_12float_e4m3_tESM_NSA_8TiledMMAINSA_8MMA_AtomIJNSA_10MMA_TraitsINSA_19SM100_MMA_F8F6F4_SSEJSM_SM_fSG_SH_NSA_17integral_constantINSA_4UMMA5MajorELST_1EEESU_NSR_INSS_7ScaleInELSV_0EEESW_EEEEEENSA_6LayoutISE_NSB_IJNSC_ILi0EEES10_S10_EEEEENSB_IJNSA_10UnderscoreES13_S13_EEEEENS7_6detail27Sm100ImplicitGemmTileTraitsINSA_13SM90_TMA_LOADENSA_14ComposedLayoutINSA_7SwizzleILi2ELi4ELi3EEENSA_18smem_ptr_flag_bitsILi8EEENSZ_INSB_IJSG_NSC_ILi8EEEEEENSB_IJSD_SG_EEEEEEEvEENS17_INSA_20SM90_TMA_LOAD_IM2COLENS19_INS1A_ILi3ELi4ELi3EEES1D_NSZ_INSB_IJSH_S1E_EEENSB_IJSD_SH_EEEEEEEvEEEENS_8epilogue10collective18CollectiveEpilogueINS1S_23Sm100TmaWarpSpecializedILi2ELi2ELi32ELb0ELb0EEEJSL_NSB_IJNSZ_ISG_SD_EES1X_EEESM_NSB_IJlNSB_IJSD_llEEES10_EEESM_S20_NS1S_6fusion15FusionCallbacksIS1W_NS21_17LinearCombinationISM_fSM_fLNS_15FloatRoundStyleE2EEESL_S1Y_JEEENSA_5SM1004TMEM4LOAD26SM100_TMEM_LOAD_16dp32b32xES18_NS19_IS1B_S1D_NSZ_INSB_IJS1E_SG_EEENSB_IJSG_SD_EEEEEEENSA_39AutoVectorizingCopyWithAssumedAlignmentILi128EEENSA_14SM90_TMA_STOREES2E_S2G_S2G_EEEvvEEEEvNT_6ParamsE,"aw",@nobits
	.sectionflags	@""
	.align	16
	.zero		1024


//--------------------- .nv.shared.reserved.0     --------------------------
	.section	.nv.shared.reserved.0,"aw",@nobits
	.weak		__nv_reservedSMEM_offset_0_alias
	.size		__nv_reservedSMEM_offset_0_alias, 0, 64
	.other		__nv_reservedSMEM_offset_0_alias,@"STO_CUDA_RESERVED_SHARED STV_DEFAULT"
__nv_reservedSMEM_offset_0_alias:
	.zero		0
.nv.shared.reserved.0:
	.zero		64
	.weak		__nv_reservedSMEM_tcgen05_partition
	.type		__nv_reservedSMEM_tcgen05_partition,@object
	.size		__nv_reservedSMEM_tcgen05_partition,(.L_0 - __nv_reservedSMEM_tcgen05_partition)
__nv_reservedSMEM_tcgen05_partition:
	.zero		32
.L_0:


//--------------------- .nv.global                --------------------------
	.section	.nv.global,"aw",@nobits
.nv.global:
	.type		_ZN39_INTERNAL_71f526b5_4_k_cu_296ddb99_30604cute1_E,@object
	.size		_ZN39_INTERNAL_71f526b5_4_k_cu_296ddb99_30604cute1_E,(_ZN39_INTERNAL_71f526b5_4_k_cu_296ddb99_30604cuda3std3__45__cpo6cbeginE - _ZN39_INTERNAL_71f526b5_4_k_cu_296ddb99_30604cute1_E)
_ZN39_INTERNAL_71f526b5_4_k_cu_296ddb99_30604cute1_E:
	.zero		1
	.type		_ZN39_INTERNAL_71f526b5_4_k_cu_296ddb99_30604cuda3std3__45__cpo6cbeginE,@object
	.size		_ZN39_INTERNAL_71f526b5_4_k_cu_296ddb99_30604cuda3std3__45__cpo6cbeginE,(_ZN39_INTERNAL_71f526b5_4_k_cu_296ddb99_30604cuda3std3__48in_placeE - _ZN39_INTERNAL_71f526b5_4_k_cu_296ddb99_30604cuda3std3__45__cpo6cbeginE)
_ZN39_INTERNAL_71f526b5_4_k_cu_296ddb99_30604cuda3std3__45__cpo6cbeginE:
	.zero		1
	.type		_ZN39_INTERNAL_71f526b5_4_k_cu_296ddb99_30604cuda3std3__48in_placeE,@object
	.size		_ZN39_INTERNAL_71f526b5_4_k_cu_296ddb99_30604cuda3std3__48in_placeE,(_ZN39_INTERNAL_71f526b5_4_k_cu_296ddb99_30604cuda3std6ranges3__45__cpo9iter_moveE - _ZN39_INTERNAL_71f526b5_4_k_cu_296ddb99_30604cuda3std3__48in_placeE)
_ZN39_INTERNAL_71f526b5_4_k_cu_296ddb99_30604cuda3std3__48in_placeE:
	.zero		1
	.type		_ZN39_INTERNAL_71f526b5_4_k_cu_296ddb99_30604cuda3std6ranges3__45__cpo9iter_moveE,@object
	.size		_ZN39_INTERNAL_71f526b5_4_k_cu_296ddb99_30604cuda3std6ranges3__45__cpo9iter_moveE,(_ZN39_INTERNAL_71f526b5_4_k_cu_296ddb99_30604cuda3std3__45__cpo5beginE - _ZN39_INTERNAL_71f526b5_4_k_cu_296ddb99_30604cuda3std6ranges3__45__cpo9iter_moveE)
_ZN39_INTERNAL_71f526b5_4_k_cu_296ddb99_30604cuda3std6ranges3__45__cpo9iter_moveE:
	.zero		1
	.type		_ZN39_INTERNAL_71f526b5_4_k_cu_296ddb99_30604cuda3std3__45__cpo5beginE,@object
	.size		_ZN39_INTERNAL_71f526b5_4_k_cu_296ddb99_30604cuda3std3__45__cpo5beginE,(_ZN39_INTERNAL_71f526b5_4_k_cu_296ddb99_30604cuda3std3__441_GLOBAL__N__71f526b5_4_k_cu_296ddb99_30606ignoreE - _ZN39_INTERNAL_71f526b5_4_k_cu_296ddb99_30604cuda3std3__45__cpo5beginE)
_ZN39_INTERNAL_71f526b5_4_k_cu_296ddb99_30604cuda3std3__45__cpo5beginE:
	.zero		1
	.type		_ZN39_INTERNAL_71f526b5_4_k_cu_296ddb99_30604cuda3std3__441_GLOBAL__N__71f526b5_4_k_cu_296ddb99_30606ignoreE,@object
	.size		_ZN39_INTERNAL_71f526b5_4_k_cu_296ddb99_30604cuda3std3__441_GLOBAL__N__71f526b5_4_k_cu_296ddb99_30606ignoreE,(_ZN39_INTERNAL_71f526b5_4_k_cu_296ddb99_30604cute7productE - _ZN39_INTERNAL_71f526b5_4_k_cu_296ddb99_30604cuda3std3__441_GLOBAL__N__71f526b5_4_k_cu_296ddb99_30606ignoreE)
_ZN39_INTERNAL_71f526b5_4_k_cu_296ddb99_30604cuda3std3__441_GLOBAL__N__71f526b5_4_k_cu_296ddb99_30606ignoreE:
	.zero		1
	.type		_ZN39_INTERNAL_71f526b5_4_k_cu_296ddb99_30604cute7productE,@object
	.size		_ZN39_INTERNAL_71f526b5_4_k_cu_296ddb99_30604cute7productE,(_ZN39_INTERNAL_71f526b5_4_k_cu_296ddb99_30604cuda3std3__45__cpo3endE - _ZN39_INTERNAL_71f526b5_4_k_cu_296ddb99_30604cute7productE)
_ZN39_INTERNAL_71f526b5_4_k_cu_296ddb99_30604cute7productE:
	.zero		1
	.type		_ZN39_INTERNAL_71f526b5_4_k_cu_296ddb99_30604cuda3std3__45__cpo3endE,@object
	.size		_ZN39_INTERNAL_71f526b5_4_k_cu_296ddb99_30604cuda3std3__45__cpo3endE,(_ZN39_INTERNAL_71f526b5_4_k_cu_296ddb99_30604cuda3std3__419piecewise_constructE - _ZN39_INTERNAL_71f526b5_4_k_cu_296ddb99_30604cuda3std3__45__cpo3endE)
_ZN39_INTERNAL_71f526b5_4_k_cu_296ddb99_30604cuda3std3__45__cpo3endE:
	.zero		1
	.type		_ZN39_INTERNAL_71f526b5_4_k_cu_296ddb99_30604cuda3std3__419piecewise_constructE,@object
	.size		_ZN39_INTERNAL_71f526b5_4_k_cu_296ddb99_30604cuda3std3__419piecewise_constructE,(_ZN39_INTERNAL_71f526b5_4_k_cu_296ddb99_30604cuda3std3__45__cpo4cendE - _ZN39_INTERNAL_71f526b5_4_k_cu_296ddb99_30604cuda3std3__419piecewise_constructE)
_ZN39_INTERNAL_71f526b5_4_k_cu_296ddb99_30604cuda3std3__419piecewise_constructE:
	.zero		1
	.type		_ZN39_INTERNAL_71f526b5_4_k_cu_296ddb99_30604cuda3std3__45__cpo4cendE,@object
	.size		_ZN39_INTERNAL_71f526b5_4_k_cu_296ddb99_30604cuda3std3__45__cpo4cendE,(_ZN39_INTERNAL_71f526b5_4_k_cu_296ddb99_30604cuda3std6ranges3__45__cpo4swapE - _ZN39_INTERNAL_71f526b5_4_k_cu_296ddb99_30604cuda3std3__45__cpo4cendE)
_ZN39_INTERNAL_71f526b5_4_k_cu_296ddb99_30604cuda3std3__45__cpo4cendE:
	.zero		1
	.type		_ZN39_INTERNAL_71f526b5_4_k_cu_296ddb99_30604cuda3std6ranges3__45__cpo4swapE,@object
	.size		_ZN39_INTERNAL_71f526b5_4_k_cu_296ddb99_30604cuda3std6ranges3__45__cpo4swapE,(.L_10 - _ZN39_INTERNAL_71f526b5_4_k_cu_296ddb99_30604cuda3std6ranges3__45__cpo4swapE)
_ZN39_INTERNAL_71f526b5_4_k_cu_296ddb99_30604cuda3std6ranges3__45__cpo4swapE:
	.zero		1
.L_10:


//--------------------- .nv.constant0._ZN7cutlass13device_kernelINS_4conv6kernel13ConvUniversalINS1_16ConvProblemShapeILNS1_8OperatorE2ELi2EEENS1_10collective14CollectiveConvINS1_47MainloopSm100TmaUmmaWarpSpecializedImplicitGemmILS5_2ELi34ELi2ELi1ELi2EN4cute5tupleIJNSA_1CILi1EEESD_SD_EEEEENSB_IJNSC_ILi64EEENSB_IJNSC_ILi128EEEEEENSB_IJNSC_ILi32EEEEEEEEENS_12float_e4m3_tESM_NSA_8TiledMMAINSA_8MMA_AtomIJNSA_10MMA_TraitsINSA_19SM100_MMA_F8F6F4_SSEJSM_SM_fSG_SH_NSA_17integral_constantINSA_4UMMA5MajorELST_1EEESU_NSR_INSS_7ScaleInELSV_0EEESW_EEEEEENSA_6LayoutISE_NSB_IJNSC_ILi0EEES10_S10_EEEEENSB_IJNSA_10UnderscoreES13_S13_EEEEENS7_6detail27Sm100ImplicitGemmTileTraitsINSA_13SM90_TMA_LOADENSA_14ComposedLayoutINSA_7SwizzleILi2ELi4ELi3EEENSA_18smem_ptr_flag_bitsILi8EEENSZ_INSB_IJSG_NSC_ILi8EEEEEENSB_IJSD_SG_EEEEEEEvEENS17_INSA_20SM90_TMA_LOAD_IM2COLENS19_INS1A_ILi3ELi4ELi3EEES1D_NSZ_INSB_IJSH_S1E_EEENSB_IJSD_SH_EEEEEEEvEEEENS_8epilogue10collective18CollectiveEpilogueINS1S_23Sm100TmaWarpSpecializedILi2ELi2ELi32ELb0ELb0EEEJSL_NSB_IJNSZ_ISG_SD_EES1X_EEESM_NSB_IJlNSB_IJSD_llEEES10_EEESM_S20_NS1S_6fusion15FusionCallbacksIS1W_NS21_17LinearCombinationISM_fSM_fLNS_15FloatRoundStyleE2EEESL_S1Y_JEEENSA_5SM1004TMEM4LOAD26SM100_TMEM_LOAD_16dp32b32xES18_NS19_IS1B_S1D_NSZ_INSB_IJS1E_SG_EEENSB_IJSG_SD_EEEEEEENSA_39AutoVectorizingCopyWithAssumedAlignmentILi128EEENSA_14SM90_TMA_STOREES2E_S2G_S2G_EEEvvEEEEvNT_6ParamsE --------------------------
	.section	.nv.constant0._ZN7cutlass13device_kernelINS_4conv6kernel13ConvUniversalINS1_16ConvProblemShapeILNS1_8OperatorE2ELi2EEENS1_10collective14CollectiveConvINS1_47MainloopSm100TmaUmmaWarpSpecializedImplicitGemmILS5_2ELi34ELi2ELi1ELi2EN4cute5tupleIJNSA_1CILi1EEESD_SD_EEEEENSB_IJNSC_ILi64EEENSB_IJNSC_ILi128EEEEEENSB_IJNSC_ILi32EEEEEEEEENS_12float_e4m3_tESM_NSA_8TiledMMAINSA_8MMA_AtomIJNSA_10MMA_TraitsINSA_19SM100_MMA_F8F6F4_SSEJSM_SM_fSG_SH_NSA_17integral_constantINSA_4UMMA5MajorELST_1EEESU_NSR_INSS_7ScaleInELSV_0EEESW_EEEEEENSA_6LayoutISE_NSB_IJNSC_ILi0EEES10_S10_EEEEENSB_IJNSA_10UnderscoreES13_S13_EEEEENS7_6detail27Sm100ImplicitGemmTileTraitsINSA_13SM90_TMA_LOADENSA_14ComposedLayoutINSA_7SwizzleILi2ELi4ELi3EEENSA_18smem_ptr_flag_bitsILi8EEENSZ_INSB_IJSG_NSC_ILi8EEEEEENSB_IJSD_SG_EEEEEEEvEENS17_INSA_20SM90_TMA_LOAD_IM2COLENS19_INS1A_ILi3ELi4ELi3EEES1D_NSZ_INSB_IJSH_S1E_EEENSB_IJSD_SH_EEEEEEEvEEEENS_8epilogue10collective18CollectiveEpilogueINS1S_23Sm100TmaWarpSpecializedILi2ELi2ELi32ELb0ELb0EEEJSL_NSB_IJNSZ_ISG_SD_EES1X_EEESM_NSB_IJlNSB_IJSD_llEEES10_EEESM_S20_NS1S_6fusion15FusionCallbacksIS1W_NS21_17LinearCombinationISM_fSM_fLNS_15FloatRoundStyleE2EEESL_S1Y_JEEENSA_5SM1004TMEM4LOAD26SM100_TMEM_LOAD_16dp32b32xES18_NS19_IS1B_S1D_NSZ_INSB_IJS1E_SG_EEENSB_IJSG_SD_EEEEEEENSA_39AutoVectorizingCopyWithAssumedAlignmentILi128EEENSA_14SM90_TMA_STOREES2E_S2G_S2G_EEEvvEEEEvNT_6ParamsE,"a",@progbits
	.sectionflags	@""
	.align	4
.nv.constant0._ZN7cutlass13device_kernelINS_4conv6kernel13ConvUniversalINS1_16ConvProblemShapeILNS1_8OperatorE2ELi2EEENS1_10collective14CollectiveConvINS1_47MainloopSm100TmaUmmaWarpSpecializedImplicitGemmILS5_2ELi34ELi2ELi1ELi2EN4cute5tupleIJNSA_1CILi1EEESD_SD_EEEEENSB_IJNSC_ILi64EEENSB_IJNSC_ILi128EEEEEENSB_IJNSC_ILi32EEEEEEEEENS_12float_e4m3_tESM_NSA_8TiledMMAINSA_8MMA_AtomIJNSA_10MMA_TraitsINSA_19SM100_MMA_F8F6F4_SSEJSM_SM_fSG_SH_NSA_17integral_constantINSA_4UMMA5MajorELST_1EEESU_NSR_INSS_7ScaleInELSV_0EEESW_EEEEEENSA_6LayoutISE_NSB_IJNSC_ILi0EEES10_S10_EEEEENSB_IJNSA_10UnderscoreES13_S13_EEEEENS7_6detail27Sm100ImplicitGemmTileTraitsINSA_13SM90_TMA_LOADENSA_14ComposedLayoutINSA_7SwizzleILi2ELi4ELi3EEENSA_18smem_ptr_flag_bitsILi8EEENSZ_INSB_IJSG_NSC_ILi8EEEEEENSB_IJSD_SG_EEEEEEEvEENS17_INSA_20SM90_TMA_LOAD_IM2COLENS19_INS1A_ILi3ELi4ELi3EEES1D_NSZ_INSB_IJSH_S1E_EEENSB_IJSD_SH_EEEEEEEvEEEENS_8epilogue10collective18CollectiveEpilogueINS1S_23Sm100TmaWarpSpecializedILi2ELi2ELi32ELb0ELb0EEEJSL_NSB_IJNSZ_ISG_SD_EES1X_EEESM_NSB_IJlNSB_IJSD_llEEES10_EEESM_S20_NS1S_6fusion15FusionCallbacksIS1W_NS21_17LinearCombinationISM_fSM_fLNS_15FloatRoundStyleE2EEESL_S1Y_JEEENSA_5SM1004TMEM4LOAD26SM100_TMEM_LOAD_16dp32b32xES18_NS19_IS1B_S1D_NSZ_INSB_IJS1E_SG_EEENSB_IJSG_SD_EEEEEEENSA_39AutoVectorizingCopyWithAssumedAlignmentILi128EEENSA_14SM90_TMA_STOREES2E_S2G_S2G_EEEvvEEEEvNT_6ParamsE:
	.zero		2944


//--------------------- SYMBOLS --------------------------

	.type		.nv.reservedSmem.offset0,@object
	.size		.nv.reservedSmem.offset0,0x4
	.type		.nv.reservedSmem.cap,@object
	.size		.nv.reservedSmem.cap,0x4
	.type		__assertfail,@function
